// auto-generated by cutlass_sweep.fmha — config: {"arch": "sm_90", "direction": "fwd", "dtype": "bf16", "head_dim": 192, "mask": "none", "schedule": "tma", "tile_kv": 256, "tile_q": 64}
#include "cutlass/cutlass.h"
#include "cute/tensor.hpp"
#include "cutlass/device_kernel.h"
#include "cutlass/kernel_hardware_info.h"
#include "88_hopper_fmha/collective/fmha_fusion.hpp"
#include "88_hopper_fmha/kernel/fmha_kernel_builder.hpp"

using namespace cute;
using Element = cutlass::bfloat16_t;
using TileShape = Shape<_64, _256, _192>;
using StrideQ = cute::tuple<int, _1, cute::tuple<int, int>>;
using StrideK = cute::tuple<int, _1, cute::tuple<int, int>>;
using StrideV = cute::tuple<int, cute::_1, cute::tuple<int, int>>;

using Kernel = typename cutlass::fmha::kernel::FmhaBuilder<
    Element, float, float,
    TileShape, StrideQ, StrideK, StrideV,
    cutlass::fmha::collective::DefaultFusion,
    cutlass::gemm::KernelTma
  >::Kernel;

auto* _anchor = &cutlass::device_kernel<Kernel>;


// ===== COMPILED SASS (sm_90a) =====

	.target	sm_90a

	.elftype	@"ET_EXEC"


//--------------------- .note.nv.tkinfo           --------------------------
	.section	.note.nv.tkinfo,"",@"SHT_NOTE"
	.sectionflags	@"SHF_NOTE_NV_TKINFO"
	.tkinfo
        /*0018*/ 	.word	0x00000002
        /*0030*/ 	.string	""
        /*0030*/ 	.string	"ptxas"
        /*0030*/ 	.string	"Cuda compilation tools, release 13.0, V13.0.88"
        /*0030*/ 	.string	"Build cuda_13.0.r13.0/compiler.36424714_0"
        /*0030*/ 	.string	"-arch sm_90a -m 64 "



//--------------------- .note.nv.cuinfo           --------------------------
	.section	.note.nv.cuinfo,"",@"SHT_NOTE"
	.sectionflags	@"SHF_NOTE_NV_CUINFO"
        /*0018*/ 	.short	0x0002
        /*001a*/ 	.short	0x005a
        /*001c*/ 	.short	0x0082
	.zero		2


//--------------------- .nv.info                  --------------------------
	.section	.nv.info,"",@"SHT_CUDA_INFO"
	.align	4


	//----- nvinfo : EIATTR_REGCOUNT
	.align		4
        /*0000*/ 	.byte	0x04, 0x2f
        /*0002*/ 	.short	(.L_16 - .L_15)
	.align		4
.L_15:
        /*0004*/ 	.word	index@(_ZN7cutlass13device_kernelINS_4fmha6kernel13FmhaKernelTmaINS1_10collective15FmhaMainloopTmaINS_10bfloat16_tEfN4cute5tupleIJNS7_1CILi64EEENS9_ILi256EEENS9_ILi192EEEEEENS4_13DefaultFusionEJEEENS4_15FmhaFwdEpilogueIS6_fNS8_IJSA_SC_SB_EEEEEJEEEEEvNT_6ParamsE)
        /*0008*/ 	.word	0x000000ff


	//----- nvinfo : EIATTR_FRAME_SIZE
	.align		4
.L_16:
        /*000c*/ 	.byte	0x04, 0x11
        /*000e*/ 	.short	(.L_18 - .L_17)
	.align		4
.L_17:
        /*0010*/ 	.word	index@($__internal_0_$__cuda_sm20_rcp_rn_f32_slowpath)
        /*0014*/ 	.word	0x00000060


	//----- nvinfo : EIATTR_FRAME_SIZE
	.align		4
.L_18:
        /*0018*/ 	.byte	0x04, 0x11
        /*001a*/ 	.short	(.L_20 - .L_19)
	.align		4
.L_19:
        /*001c*/ 	.word	index@(_ZN7cutlass13device_kernelINS_4fmha6kernel13FmhaKernelTmaINS1_10collective15FmhaMainloopTmaINS_10bfloat16_tEfN4cute5tupleIJNS7_1CILi64EEENS9_ILi256EEENS9_ILi192EEEEEENS4_13DefaultFusionEJEEENS4_15FmhaFwdEpilogueIS6_fNS8_IJSA_SC_SB_EEEEEJEEEEEvNT_6ParamsE)
        /*0020*/ 	.word	0x00000060


	//----- nvinfo : EIATTR_MIN_STACK_SIZE
	.align		4
.L_20:
        /*0024*/ 	.byte	0x04, 0x12
        /*0026*/ 	.short	(.L_22 - .L_21)
	.align		4
.L_21:
        /*0028*/ 	.word	index@(_ZN7cutlass13device_kernelINS_4fmha6kernel13FmhaKernelTmaINS1_10collective15FmhaMainloopTmaINS_10bfloat16_tEfN4cute5tupleIJNS7_1CILi64EEENS9_ILi256EEENS9_ILi192EEEEEENS4_13DefaultFusionEJEEENS4_15FmhaFwdEpilogueIS6_fNS8_IJSA_SC_SB_EEEEEJEEEEEvNT_6ParamsE)
        /*002c*/ 	.word	0x00000060
.L_22:


//--------------------- .nv.compat                --------------------------
	.section	.nv.compat,"",@"SHT_CUDA_COMPAT_INFO"
	.align	4
        /*0000*/ 	.byte	0x02, 0x09, 0x01, 0x00, 0x02, 0x02, 0x04, 0x00, 0x02, 0x05, 0x05, 0x00, 0x03, 0x07, 0x01, 0x01
        /*0010*/ 	.byte	0x02, 0x03, 0x01, 0x00, 0x02, 0x06, 0x01, 0x00, 0x04, 0x0b, 0x08, 0x00, 0x00, 0x00, 0x00, 0x00
        /*0020*/ 	.byte	0x00, 0x00, 0x00, 0x00


//--------------------- .nv.info._ZN7cutlass13device_kernelINS_4fmha6kernel13FmhaKernelTmaINS1_10collective15FmhaMainloopTmaINS_10bfloat16_tEfN4cute5tupleIJNS7_1CILi64EEENS9_ILi256EEENS9_ILi192EEEEEENS4_13DefaultFusionEJEEENS4_15FmhaFwdEpilogueIS6_fNS8_IJSA_SC_SB_EEEEEJEEEEEvNT_6ParamsE --------------------------
	.section	.nv.info._ZN7cutlass13device_kernelINS_4fmha6kernel13FmhaKernelTmaINS1_10collective15FmhaMainloopTmaINS_10bfloat16_tEfN4cute5tupleIJNS7_1CILi64EEENS9_ILi256EEENS9_ILi192EEEEEENS4_13DefaultFusionEJEEENS4_15FmhaFwdEpilogueIS6_fNS8_IJSA_SC_SB_EEEEEJEEEEEvNT_6ParamsE,"",@"SHT_CUDA_INFO"
	.sectionflags	@""
	.align	4


	//----- nvinfo : EIATTR_CUDA_API_VERSION
	.align		4
        /*0000*/ 	.byte	0x04, 0x37
        /*0002*/ 	.short	(.L_24 - .L_23)
.L_23:
        /*0004*/ 	.word	0x00000082


	//----- nvinfo : EIATTR_KPARAM_INFO
	.align		4
.L_24:
        /*0008*/ 	.byte	0x04, 0x17
        /*000a*/ 	.short	(.L_26 - .L_25)
.L_25:
        /*000c*/ 	.word	0x00000000
        /*0010*/ 	.short	0x0000
        /*0012*/ 	.short	0x0070
        /*0014*/ 	.byte	0x00, 0xf0, 0x01, 0x20


	//----- nvinfo : EIATTR_SPARSE_MMA_MASK
	.align		4
.L_26:
        /*0018*/ 	.byte	0x03, 0x50
        /*001a*/ 	.short	0x0000


	//----- nvinfo : EIATTR_MAXREG_COUNT
	.align		4
        /*001c*/ 	.byte	0x03, 0x1b
        /*001e*/ 	.short	0x00ff


	//----- nvinfo : EIATTR_NUM_BARRIERS
	.align		4
        /*0020*/ 	.byte	0x02, 0x4c
        /*0022*/ 	.byte	0x02
	.zero		1


	//----- nvinfo : EIATTR_EXTERNS
	.align		4
        /*0024*/ 	.byte	0x04, 0x0f
        /*0026*/ 	.short	(.L_28 - .L_27)


	//   ....[0]....
	.align		4
.L_27:
        /*0028*/ 	.word	index@(__assertfail)


	//----- nvinfo : EIATTR_ANNOTATIONS
	.align		4
.L_28:
        /*002c*/ 	.byte	0x04, 0x55
        /*002e*/ 	.short	(.L_30 - .L_29)


	//   ....[0]....
.L_29:
        /*0030*/ 	.word	0x00000001
        /*0034*/ 	.byte	0x30, 0x06, 0x00, 0x00, 0x01, 0x00, 0x00, 0x00, 0x60, 0x06, 0x00, 0x00, 0x01, 0x00, 0x00, 0x00
        /* <DEDUP_REMOVED lines=31> */
        /*0234*/ 	.byte	0xf0, 0xd3, 0x00, 0x00


	//----- nvinfo : EIATTR_MERCURY_ISA_VERSION
	.align		4
.L_30:
        /*0238*/ 	.byte	0x03, 0x5f
        /*023a*/ 	.short	0x0101


	//----- nvinfo : EIATTR_COOP_GROUP_MASK_REGIDS
	.align		4
        /*023c*/ 	.byte	0x04, 0x29
        /*023e*/ 	.short	(.L_32 - .L_31)


	//   ....[0]....
.L_31:
        /*0240*/ 	.word	0xffffffff


	//   ....[1]....
        /*0244*/ 	.word	0xffffffff


	//   ....[2]....
        /*0248*/ 	.word	0xffffffff


	//   ....[3]....
        /*024c*/ 	.word	0xffffffff


	//   ....[4]....
        /*0250*/ 	.word	0xffffffff


	//   ....[5]....
        /*0254*/ 	.word	0xffffffff


	//   ....[6]....
        /*0258*/ 	.word	0xffffffff


	//   ....[7]....
        /*025c*/ 	.word	0xffffffff


	//   ....[8]....
        /*0260*/ 	.word	0xffffffff


	//   ....[9]....
        /*0264*/ 	.word	0xffffffff


	//   ....[10]....
        /*0268*/ 	.word	0xffffffff


	//   ....[11]....
        /*026c*/ 	.word	0xffffffff


	//   ....[12]....
        /*0270*/ 	.word	0xffffffff


	//   ....[13]....
        /*0274*/ 	.word	0xffffffff


	//   ....[14]....
        /*0278*/ 	.word	0xffffffff


	//   ....[15]....
        /*027c*/ 	.word	0xffffffff


	//   ....[16]....
        /*0280*/ 	.word	0xffffffff


	//----- nvinfo : EIATTR_COOP_GROUP_INSTR_OFFSETS
	.align		4
.L_32:
        /*0284*/ 	.byte	0x04, 0x28
        /*0286*/ 	.short	(.L_34 - .L_33)


	//   ....[0]....
.L_33:
        /*0288*/ 	.word	0x00000060


	//   ....[1]....
        /*028c*/ 	.word	0x00000150


	//   ....[2]....
        /*0290*/ 	.word	0x00000280


	//   ....[3]....
        /*0294*/ 	.word	0x00000420


	//   ....[4]....
        /*0298*/ 	.word	0x000005c0


	//   ....[5]....
        /*029c*/ 	.word	0x00002a20


	//   ....[6]....
        /*02a0*/ 	.word	0x00002a30


	//   ....[7]....
        /*02a4*/ 	.word	0x00002a60


	//   ....[8]....
        /*02a8*/ 	.word	0x00002a70


	//   ....[9]....
        /*02ac*/ 	.word	0x00008050


	//   ....[10]....
        /*02b0*/ 	.word	0x000080f0


	//   ....[11]....
        /*02b4*/ 	.word	0x00008100


	//   ....[12]....
        /*02b8*/ 	.word	0x00008120


	//   ....[13]....
        /*02bc*/ 	.word	0x0000cd40


	//   ....[14]....
        /*02c0*/ 	.word	0x0000cd70


	//   ....[15]....
        /*02c4*/ 	.word	0x0000cdc0


	//   ....[16]....
        /*02c8*/ 	.word	0x0000cdd0


	//----- nvinfo : EIATTR_SYSCALL_OFFSETS
	.align		4
.L_34:
        /*02cc*/ 	.byte	0x04, 0x46
        /*02ce*/ 	.short	(.L_36 - .L_35)


	//   ....[0]....
.L_35:
        /*02d0*/ 	.word	0x0000db60


	//   ....[1]....
        /*02d4*/ 	.word	0x0000dcb0


	//----- nvinfo : EIATTR_MBARRIER_INSTR_OFFSETS
	.align		4
.L_36:
        /*02d8*/ 	.byte	0x04, 0x39
        /*02da*/ 	.short	(.L_38 - .L_37)


	//   ....[0]....
.L_37:
        /*02dc*/ 	.word	0x00000250
        /*02e0*/ 	.word	0x000000ff
        /*02e4*/ 	.word	0x00066040
        /*02e8*/ 	.short	0x0100
        /*02ea*/ 	.byte	0x08
	.zero		1


	//   ....[1]....
        /*02ec*/ 	.word	0x00000260
        /*02f0*/ 	.word	0x000000ff
        /*02f4*/ 	.word	0x00066048
        /*02f8*/ 	.short	0x0100
        /*02fa*/ 	.byte	0x08
	.zero		1


	//   ....[2]....
        /*02fc*/ 	.word	0x00000390
        /*0300*/ 	.word	0x000000ff
        /*0304*/ 	.word	0x00066000
        /*0308*/ 	.short	0x0100
        /*030a*/ 	.byte	0x08
	.zero		1


	//   ....[3]....
        /*030c*/ 	.word	0x000003a0
        /*0310*/ 	.word	0x000000ff
        /*0314*/ 	.word	0x00066020
        /*0318*/ 	.short	0x0100
        /*031a*/ 	.byte	0x08
	.zero		1


	//   ....[4]....
        /*031c*/ 	.word	0x000003b0
        /*0320*/ 	.word	0x000000ff
        /*0324*/ 	.word	0x00066008
        /*0328*/ 	.short	0x0100
        /*032a*/ 	.byte	0x08
	.zero		1


	//   ....[5]....
        /*032c*/ 	.word	0x000003c0
        /*0330*/ 	.word	0x000000ff
        /*0334*/ 	.word	0x00066028
        /*0338*/ 	.short	0x0100
        /*033a*/ 	.byte	0x08
	.zero		1


	//   ....[6]....
        /*033c*/ 	.word	0x000003d0
        /*0340*/ 	.word	0x000000ff
        /*0344*/ 	.word	0x00066010
        /*0348*/ 	.short	0x0100
        /*034a*/ 	.byte	0x08
	.zero		1


	//   ....[7]....
        /*034c*/ 	.word	0x000003e0
        /*0350*/ 	.word	0x000000ff
        /*0354*/ 	.word	0x00066030
        /*0358*/ 	.short	0x0100
        /*035a*/ 	.byte	0x08
	.zero		1


	//   ....[8]....
        /*035c*/ 	.word	0x000003f0
        /*0360*/ 	.word	0x000000ff
        /*0364*/ 	.word	0x00066018
        /*0368*/ 	.short	0x0100
        /*036a*/ 	.byte	0x08
	.zero		1


	//   ....[9]....
        /*036c*/ 	.word	0x00000400
        /*0370*/ 	.word	0x000000ff
        /*0374*/ 	.word	0x00066038
        /*0378*/ 	.short	0x0100
        /*037a*/ 	.byte	0x08
	.zero		1


	//   ....[10]....
        /*037c*/ 	.word	0x00000530
        /*0380*/ 	.word	0x000000ff
        /*0384*/ 	.word	0x00066050
        /*0388*/ 	.short	0x0100
        /*038a*/ 	.byte	0x08
	.zero		1


	//   ....[11]....
        /*038c*/ 	.word	0x00000540
        /*0390*/ 	.word	0x000000ff
        /*0394*/ 	.word	0x00066070
        /*0398*/ 	.short	0x0100
        /*039a*/ 	.byte	0x08
	.zero		1


	//   ....[12]....
        /*039c*/ 	.word	0x00000550
        /*03a0*/ 	.word	0x000000ff
        /*03a4*/ 	.word	0x00066058
        /*03a8*/ 	.short	0x0100
        /*03aa*/ 	.byte	0x08
	.zero		1


	//   ....[13]....
        /*03ac*/ 	.word	0x00000560
        /*03b0*/ 	.word	0x000000ff
        /*03b4*/ 	.word	0x00066078
        /*03b8*/ 	.short	0x0100
        /*03ba*/ 	.byte	0x08
	.zero		1


	//   ....[14]....
        /*03bc*/ 	.word	0x00000570
        /*03c0*/ 	.word	0x000000ff
        /*03c4*/ 	.word	0x00066060
        /*03c8*/ 	.short	0x0100
        /*03ca*/ 	.byte	0x08
	.zero		1


	//   ....[15]....
        /*03cc*/ 	.word	0x00000580
        /*03d0*/ 	.word	0x000000ff
        /*03d4*/ 	.word	0x00066080
        /*03d8*/ 	.short	0x0100
        /*03da*/ 	.byte	0x08
	.zero		1


	//   ....[16]....
        /*03dc*/ 	.word	0x00000590
        /*03e0*/ 	.word	0x000000ff
        /*03e4*/ 	.word	0x00066068
        /*03e8*/ 	.short	0x0100
        /*03ea*/ 	.byte	0x08
	.zero		1


	//   ....[17]....
        /*03ec*/ 	.word	0x000005a0
        /*03f0*/ 	.word	0x000000ff
        /*03f4*/ 	.word	0x00066088
        /*03f8*/ 	.short	0x0100
        /*03fa*/ 	.byte	0x08
	.zero		1


	//   ....[18]....
        /*03fc*/ 	.word	0x000006e0
        /*0400*/ 	.word	0x00000003
        /*0404*/ 	.word	0x00066048
        /*0408*/ 	.short	0x010a
        /*040a*/ 	.byte	0x3f
	.zero		1


	//   ....[19]....
        /*040c*/ 	.word	0x00000ab0
        /*0410*/ 	.word	0x00000003
        /*0414*/ 	.word	0x00066020
        /*0418*/ 	.short	0x010a
        /*041a*/ 	.byte	0x3f
	.zero		1


	//   ....[20]....
        /*041c*/ 	.word	0x00000d40
        /*0420*/ 	.word	0x00000002
        /*0424*/ 	.word	0x00066020
        /*0428*/ 	.short	0x010a
        /*042a*/ 	.byte	0x3f
	.zero		1


	//   ....[21]....
        /*042c*/ 	.word	0x00001090
        /*0430*/ 	.word	0x00000002
        /*0434*/ 	.word	0x00066020
        /*0438*/ 	.short	0x010a
        /*043a*/ 	.byte	0x3f
	.zero		1


	//   ....[22]....
        /*043c*/ 	.word	0x000013c0
        /*0440*/ 	.word	0x00000003
        /*0444*/ 	.word	0x00066020
        /*0448*/ 	.short	0x010a
        /*044a*/ 	.byte	0x3f
	.zero		1


	//   ....[23]....
        /*044c*/ 	.word	0x00001740
        /*0450*/ 	.word	0x00000004
        /*0454*/ 	.word	0x00066040
        /*0458*/ 	.short	0x010a
        /*045a*/ 	.byte	0x3f
	.zero		1


	//   ....[24]....
        /*045c*/ 	.word	0x00001790
        /*0460*/ 	.word	0x00000002
        /*0464*/ 	.word	0x00066000
        /*0468*/ 	.short	0x010a
        /*046a*/ 	.byte	0x3f
	.zero		1


	//   ....[25]....
        /*046c*/ 	.word	0x00002240
        /*0470*/ 	.word	0x0000000f
        /*0474*/ 	.word	0x00066008
        /*0478*/ 	.short	0x010a
        /*047a*/ 	.byte	0x3f
	.zero		1


	//   ....[26]....
        /*047c*/ 	.word	0x00006ae0
        /*0480*/ 	.word	0x0000000c
        /*0484*/ 	.word	0x00000000
        /*0488*/ 	.short	0x0101
        /*048a*/ 	.byte	0x3f
	.zero		1


	//   ....[27]....
        /*048c*/ 	.word	0x00006be0
        /*0490*/ 	.word	0x00000009
        /*0494*/ 	.word	0x00066000
        /*0498*/ 	.short	0x010a
        /*049a*/ 	.byte	0x3f
	.zero		1


	//   ....[28]....
        /*049c*/ 	.word	0x00007450
        /*04a0*/ 	.word	0x00000008
        /*04a4*/ 	.word	0x00066020
        /*04a8*/ 	.short	0x010a
        /*04aa*/ 	.byte	0x3f
	.zero		1


	//   ....[29]....
        /*04ac*/ 	.word	0x00008080
        /*04b0*/ 	.word	0x00000002
        /*04b4*/ 	.word	0x00000000
        /*04b8*/ 	.short	0x0101
        /*04ba*/ 	.byte	0x3f
	.zero		1


	//   ....[30]....
        /*04bc*/ 	.word	0x000080b0
        /*04c0*/ 	.word	0x0000000a
        /*04c4*/ 	.word	0x00066000
        /*04c8*/ 	.short	0x010a
        /*04ca*/ 	.byte	0x3f
	.zero		1


	//   ....[31]....
        /*04cc*/ 	.word	0x0000c7a0
        /*04d0*/ 	.word	0x00000008
        /*04d4*/ 	.word	0x00000000
        /*04d8*/ 	.short	0x0101
        /*04da*/ 	.byte	0x3f
	.zero		1


	//   ....[32]....
        /*04dc*/ 	.word	0x0000c890
        /*04e0*/ 	.word	0x00000002
        /*04e4*/ 	.word	0x00066020
        /*04e8*/ 	.short	0x010a
        /*04ea*/ 	.byte	0x3f
	.zero		1


	//   ....[33]....
        /*04ec*/ 	.word	0x0000f120
        /*04f0*/ 	.word	0x00000003
        /*04f4*/ 	.word	0x00066048
        /*04f8*/ 	.short	0x010a
        /*04fa*/ 	.byte	0x3f
	.zero		1


	//   ....[34]....
        /*04fc*/ 	.word	0x0000f170
        /*0500*/ 	.word	0x00000003
        /*0504*/ 	.word	0x00066020
        /*0508*/ 	.short	0x010a
        /*050a*/ 	.byte	0x3f
	.zero		1


	//   ....[35]....
        /*050c*/ 	.word	0x0000f1c0
        /*0510*/ 	.word	0x00000002
        /*0514*/ 	.word	0x00066020
        /*0518*/ 	.short	0x010a
        /*051a*/ 	.byte	0x3f
	.zero		1


	//   ....[36]....
        /*051c*/ 	.word	0x0000f210
        /*0520*/ 	.word	0x00000002
        /*0524*/ 	.word	0x00066020
        /*0528*/ 	.short	0x010a
        /*052a*/ 	.byte	0x3f
	.zero		1


	//   ....[37]....
        /*052c*/ 	.word	0x0000f260
        /*0530*/ 	.word	0x00000003
        /*0534*/ 	.word	0x00066020
        /*0538*/ 	.short	0x010a
        /*053a*/ 	.byte	0x3f
	.zero		1


	//   ....[38]....
        /*053c*/ 	.word	0x0000f2e0
        /*0540*/ 	.word	0x00000002
        /*0544*/ 	.word	0x00066040
        /*0548*/ 	.short	0x010a
        /*054a*/ 	.byte	0x3f
	.zero		1


	//   ....[39]....
        /*054c*/ 	.word	0x0000f360
        /*0550*/ 	.word	0x00000003
        /*0554*/ 	.word	0x00066000
        /*0558*/ 	.short	0x010a
        /*055a*/ 	.byte	0x3f
	.zero		1


	//   ....[40]....
        /*055c*/ 	.word	0x0000f3e0
        /*0560*/ 	.word	0x0000000f
        /*0564*/ 	.word	0x00066008
        /*0568*/ 	.short	0x010a
        /*056a*/ 	.byte	0x3f
	.zero		1


	//   ....[41]....
        /*056c*/ 	.word	0x0000f430
        /*0570*/ 	.word	0x00000009
        /*0574*/ 	.word	0x00066000
        /*0578*/ 	.short	0x010a
        /*057a*/ 	.byte	0x3f
	.zero		1


	//   ....[42]....
        /*057c*/ 	.word	0x0000f480
        /*0580*/ 	.word	0x00000008
        /*0584*/ 	.word	0x00066020
        /*0588*/ 	.short	0x010a
        /*058a*/ 	.byte	0x3f
	.zero		1


	//   ....[43]....
        /*058c*/ 	.word	0x0000f4d0
        /*0590*/ 	.word	0x0000000a
        /*0594*/ 	.word	0x00066000
        /*0598*/ 	.short	0x010a
        /*059a*/ 	.byte	0x3f
	.zero		1


	//   ....[44]....
        /*059c*/ 	.word	0x0000f520
        /*05a0*/ 	.word	0x00000002
        /*05a4*/ 	.word	0x00066020
        /*05a8*/ 	.short	0x010a
        /*05aa*/ 	.byte	0x3f
	.zero		1


	//----- nvinfo : EIATTR_NUM_MBARRIERS
	.align		4
.L_38:
        /*05ac*/ 	.byte	0x03, 0x38
        /*05ae*/ 	.short	0x0012


	//----- nvinfo : EIATTR_EXIT_INSTR_OFFSETS
	.align		4
        /*05b0*/ 	.byte	0x04, 0x1c
        /*05b2*/ 	.short	(.L_40 - .L_39)


	//   ....[0]....
.L_39:
        /*05b4*/ 	.word	0x0000f110


	//----- nvinfo : EIATTR_MAX_THREADS
	.align		4
.L_40:
        /*05b8*/ 	.byte	0x04, 0x05
        /*05ba*/ 	.short	(.L_42 - .L_41)
.L_41:
        /*05bc*/ 	.word	0x00000080
        /*05c0*/ 	.word	0x00000001
        /*05c4*/ 	.word	0x00000001


	//----- nvinfo : EIATTR_CRS_STACK_SIZE
	.align		4
.L_42:
        /*05c8*/ 	.byte	0x04, 0x1e
        /*05ca*/ 	.short	(.L_44 - .L_43)
.L_43:
        /*05cc*/ 	.word	0x00000000


	//----- nvinfo : EIATTR_CBANK_PARAM_SIZE
	.align		4
.L_44:
        /*05d0*/ 	.byte	0x03, 0x19
        /*05d2*/ 	.short	0x0870


	//----- nvinfo : EIATTR_PARAM_CBANK
	.align		4
        /*05d4*/ 	.byte	0x04, 0x0a
        /*05d6*/ 	.short	(.L_46 - .L_45)
	.align		4
.L_45:
        /*05d8*/ 	.word	index@(.nv.constant0._ZN7cutlass13device_kernelINS_4fmha6kernel13FmhaKernelTmaINS1_10collective15FmhaMainloopTmaINS_10bfloat16_tEfN4cute5tupleIJNS7_1CILi64EEENS9_ILi256EEENS9_ILi192EEEEEENS4_13DefaultFusionEJEEENS4_15FmhaFwdEpilogueIS6_fNS8_IJSA_SC_SB_EEEEEJEEEEEvNT_6ParamsE)
        /*05dc*/ 	.short	0x0210
        /*05de*/ 	.short	0x0870


	//----- nvinfo : EIATTR_SW_WAR
	.align		4
.L_46:
        /*05e0*/ 	.byte	0x04, 0x36
        /*05e2*/ 	.short	(.L_48 - .L_47)
.L_47:
        /*05e4*/ 	.word	0x00000008
.L_48:


//--------------------- .nv.callgraph             --------------------------
	.section	.nv.callgraph,"",@"SHT_CUDA_CALLGRAPH"
	.align	4
	.sectionentsize	8
	.align		4
        /*0000*/ 	.word	0x00000000
	.align		4
        /*0004*/ 	.word	0xffffffff
	.align		4
        /*0008*/ 	.word	index@(_ZN7cutlass13device_kernelINS_4fmha6kernel13FmhaKernelTmaINS1_10collective15FmhaMainloopTmaINS_10bfloat16_tEfN4cute5tupleIJNS7_1CILi64EEENS9_ILi256EEENS9_ILi192EEEEEENS4_13DefaultFusionEJEEENS4_15FmhaFwdEpilogueIS6_fNS8_IJSA_SC_SB_EEEEEJEEEEEvNT_6ParamsE)
	.align		4
        /*000c*/ 	.word	index@(__assertfail)
	.align		4
        /*0010*/ 	.word	0x00000000
	.align		4
        /*0014*/ 	.word	0xfffffffe
	.align		4
        /*0018*/ 	.word	0x00000000
	.align		4
        /*001c*/ 	.word	0xfffffffd
	.align		4
        /*0020*/ 	.word	0x00000000
	.align		4
        /*0024*/ 	.word	0xfffffffc


//--------------------- .nv.constant4             --------------------------
	.section	.nv.constant4,"a",@progbits
	.align	8
	.align		8
.nv.constant4:
        /*0000*/ 	.dword	__assertfail
	.align		8
        /*0008*/ 	.dword	__unnamed_1
	.align		8
        /*0010*/ 	.dword	__unnamed_2
	.align		8
        /*0018*/ 	.dword	_ZN39_INTERNAL_e356bc3e_4_k_cu_4c128b66_27904cuda3std3__45__cpo5beginE
	.align		8
        /*0020*/ 	.dword	_ZN39_INTERNAL_e356bc3e_4_k_cu_4c128b66_27904cuda3std3__45__cpo3endE
	.align		8
        /*0028*/ 	.dword	_ZN39_INTERNAL_e356bc3e_4_k_cu_4c128b66_27904cuda3std3__45__cpo6cbeginE
	.align		8
        /*0030*/ 	.dword	_ZN39_INTERNAL_e356bc3e_4_k_cu_4c128b66_27904cuda3std3__45__cpo4cendE
	.align		8
        /*0038*/ 	.dword	_ZN39_INTERNAL_e356bc3e_4_k_cu_4c128b66_27904cuda3std3__441_GLOBAL__N__e356bc3e_4_k_cu_4c128b66_27906ignoreE
	.align		8
        /*0040*/ 	.dword	_ZN39_INTERNAL_e356bc3e_4_k_cu_4c128b66_27904cuda3std3__419piecewise_constructE
	.align		8
        /*0048*/ 	.dword	_ZN39_INTERNAL_e356bc3e_4_k_cu_4c128b66_27904cuda3std3__48in_placeE
	.align		8
        /*0050*/ 	.dword	_ZN39_INTERNAL_e356bc3e_4_k_cu_4c128b66_27904cuda3std6ranges3__45__cpo4swapE
	.align		8
        /*0058*/ 	.dword	_ZN39_INTERNAL_e356bc3e_4_k_cu_4c128b66_27904cuda3std6ranges3__45__cpo9iter_moveE
	.align		8
        /*0060*/ 	.dword	_ZN39_INTERNAL_e356bc3e_4_k_cu_4c128b66_27904cute7productE
	.align		8
        /*0068*/ 	.dword	_ZN39_INTERNAL_e356bc3e_4_k_cu_4c128b66_27904cute1_E
	.align		8
        /*0070*/ 	.dword	$str$23
	.align		8
        /*0078*/ 	.dword	$str$24


//--------------------- .text._ZN7cutlass13device_kernelINS_4fmha6kernel13FmhaKernelTmaINS1_10collective15FmhaMainloopTmaINS_10bfloat16_tEfN4cute5tupleIJNS7_1CILi64EEENS9_ILi256EEENS9_ILi192EEEEEENS4_13DefaultFusionEJEEENS4_15FmhaFwdEpilogueIS6_fNS8_IJSA_SC_SB_EEEEEJEEEEEvNT_6ParamsE --------------------------
	.section	.text._ZN7cutlass13device_kernelINS_4fmha6kernel13FmhaKernelTmaINS1_10collective15FmhaMainloopTmaINS_10bfloat16_tEfN4cute5tupleIJNS7_1CILi64EEENS9_ILi256EEENS9_ILi192EEEEEENS4_13DefaultFusionEJEEENS4_15FmhaFwdEpilogueIS6_fNS8_IJSA_SC_SB_EEEEEJEEEEEvNT_6ParamsE,"ax",@progbits
	.align	128
.text._ZN7cutlass13device_kernelINS_4fmha6kernel13FmhaKernelTmaINS1_10collective15FmhaMainloopTmaINS_10bfloat16_tEfN4cute5tupleIJNS7_1CILi64EEENS9_ILi256EEENS9_ILi192EEEEEENS4_13DefaultFusionEJEEENS4_15FmhaFwdEpilogueIS6_fNS8_IJSA_SC_SB_EEEEEJEEEEEvNT_6ParamsE:
        .type           _ZN7cutlass13device_kernelINS_4fmha6kernel13FmhaKernelTmaINS1_10collective15FmhaMainloopTmaINS_10bfloat16_tEfN4cute5tupleIJNS7_1CILi64EEENS9_ILi256EEENS9_ILi192EEEEEENS4_13DefaultFusionEJEEENS4_15FmhaFwdEpilogueIS6_fNS8_IJSA_SC_SB_EEEEEJEEEEEvNT_6ParamsE,@function
        .size           _ZN7cutlass13device_kernelINS_4fmha6kernel13FmhaKernelTmaINS1_10collective15FmhaMainloopTmaINS_10bfloat16_tEfN4cute5tupleIJNS7_1CILi64EEENS9_ILi256EEENS9_ILi192EEEEEENS4_13DefaultFusionEJEEENS4_15FmhaFwdEpilogueIS6_fNS8_IJSA_SC_SB_EEEEEJEEEEEvNT_6ParamsE,(.L_x_83 - _ZN7cutlass13device_kernelINS_4fmha6kernel13FmhaKernelTmaINS1_10collective15FmhaMainloopTmaINS_10bfloat16_tEfN4cute5tupleIJNS7_1CILi64EEENS9_ILi256EEENS9_ILi192EEEEEENS4_13DefaultFusionEJEEENS4_15FmhaFwdEpilogueIS6_fNS8_IJSA_SC_SB_EEEEEJEEEEEvNT_6ParamsE)
        .other          _ZN7cutlass13device_kernelINS_4fmha6kernel13FmhaKernelTmaINS1_10collective15FmhaMainloopTmaINS_10bfloat16_tEfN4cute5tupleIJNS7_1CILi64EEENS9_ILi256EEENS9_ILi192EEEEEENS4_13DefaultFusionEJEEENS4_15FmhaFwdEpilogueIS6_fNS8_IJSA_SC_SB_EEEEEJEEEEEvNT_6ParamsE,@"STO_CUDA_ENTRY STV_DEFAULT"
_ZN7cutlass13device_kernelINS_4fmha6kernel13FmhaKernelTmaINS1_10collective15FmhaMainloopTmaINS_10bfloat16_tEfN4cute5tupleIJNS7_1CILi64EEENS9_ILi256EEENS9_ILi192EEEEEENS4_13DefaultFusionEJEEENS4_15FmhaFwdEpilogueIS6_fNS8_IJSA_SC_SB_EEEEEJEEEEEvNT_6ParamsE:
[----:B------:R-:W1:Y:S01]  /*0000*/  LDC R1, c[0x0][0x28] ;  /* 0x00000a00ff017b82 */ /* 0x000e620000000800 */
[----:B------:R-:W2:Y:S01]  /*0010*/  S2R R3, SR_TID.X ;  /* 0x0000000000037919 */ /* 0x000ea20000002100 */
[----:B------:R-:W-:Y:S01]  /*0020*/  ELECT P0, URZ, PT ;  /* 0x00000000003f782f */ /* 0x000fe20003800000 */
[----:B------:R-:W-:Y:S01]  /*0030*/  BSSY B0, `(.L_x_0) ;  /* 0x0000011000007945 */ /* 0x000fe20003800000 */
[----:B-1----:R-:W-:Y:S02]  /*0040*/  IADD3 R1, R1, -0x60, RZ ;  /* 0xffffffa001017810 */ /* 0x002fe40007ffe0ff */
[----:B--2---:R-:W-:-:S05]  /*0050*/  SHF.R.U32.HI R0, RZ, 0x5, R3 ;  /* 0x00000005ff007819 */ /* 0x004fca0000011603 */
[----:B------:R-:W1:Y:S02]  /*0060*/  SHFL.IDX PT, R2, R0, RZ, 0x1f ;  /* 0x00001fff00027589 */ /* 0x000e6400000e0000 */
[----:B-1----:R-:W-:-:S13]  /*0070*/  ISETP.NE.OR P0, PT, R2, RZ, !P0 ;  /* 0x000000ff0200720c */ /* 0x002fda0004705670 */
[----:B------:R-:W-:Y:S05]  /*0080*/  @P0 BRA `(.L_x_1) ;  /* 0x00000000002c0947 */ /* 0x000fea0003800000 */
[----:B------:R-:W-:Y:S02]  /*0090*/  ULDC.64 UR4, c[0x0][0x198] ;  /* 0x0000660000047ab9 */ /* 0x000fe40000000a00 */
[----:B------:R-:W-:Y:S02]  /*00a0*/  UIADD3 UR6, UP0, UR4, 0xf0, URZ ;  /* 0x000000f004067890 */ /* 0x000fe4000ff1e03f */
[----:B------:R-:W-:Y:S02]  /*00b0*/  UIADD3 UR8, UP1, UR4, 0x1f0, URZ ;  /* 0x000001f004087890 */ /* 0x000fe4000ff3e03f */
[----:B------:R-:W-:Y:S02]  /*00c0*/  UIADD3 UR4, UP2, UR4, 0x2f0, URZ ;  /* 0x000002f004047890 */ /* 0x000fe4000ff5e03f */
[----:B------:R-:W-:Y:S02]  /*00d0*/  UIADD3.X UR7, URZ, UR5, URZ, UP0, !UPT ;  /* 0x000000053f077290 */ /* 0x000fe400087fe43f */
[----:B------:R-:W-:-:S02]  /*00e0*/  UIADD3.X UR9, URZ, UR5, URZ, UP1, !UPT ;  /* 0x000000053f097290 */ /* 0x000fc40008ffe43f */
[----:B------:R-:W-:-:S05]  /*00f0*/  UIADD3.X UR5, URZ, UR5, URZ, UP2, !UPT ;  /* 0x000000053f057290 */ /* 0x000fca00097fe43f */
[----:B------:R1:W-:Y:S02]  /*0100*/  UTMACCTL.PF [UR6] ;  /* 0x00000000060079b9 */ /* 0x0003e40008040000 */
[----:B------:R1:W-:Y:S02]  /*0110*/  UTMACCTL.PF [UR8] ;  /* 0x00000000080079b9 */ /* 0x0003e40008040000 */
[----:B------:R1:W-:Y:S02]  /*0120*/  UTMACCTL.PF [UR4] ;  /* 0x00000000040079b9 */ /* 0x0003e40008040000 */
[----:B-1----:R-:W-:Y:S01]  /*0130*/  NOP ;  /* 0x0000000000007918 */ /* 0x002fe20000000000 */
.L_x_1:
[----:B------:R-:W-:Y:S05]  /*0140*/  BSYNC B0 ;  /* 0x0000000000007941 */ /* 0x000fea0003800000 */
.L_x_0:
[----:B------:R-:W1:Y:S02]  /*0150*/  SHFL.IDX PT, R2, R0, RZ, 0x1f ;  /* 0x00001fff00027589 */ /* 0x000e6400000e0000 */
[----:B-1----:R-:W-:-:S13]  /*0160*/  ISETP.NE.AND P0, PT, R2, RZ, PT ;  /* 0x000000ff0200720c */ /* 0x002fda0003f05270 */
[----:B------:R-:W-:Y:S05]  /*0170*/  @P0 BRA `(.L_x_2) ;  /* 0x0000000000400947 */ /* 0x000fea0003800000 */
[----:B------:R-:W1:Y:S01]  /*0180*/  S2UR UR8, SR_CgaCtaId ;  /* 0x00000000000879c3 */ /* 0x000e620000008800 */
[----:B------:R-:W-:Y:S01]  /*0190*/  UMOV UR4, 0x400 ;  /* 0x0000040000047882 */ /* 0x000fe20000000000 */
[----:B------:R-:W-:Y:S01]  /*01a0*/  UMOV UR5, 0x1 ;  /* 0x0000000100057882 */ /* 0x000fe20000000000 */
[----:B------:R-:W-:Y:S01]  /*01b0*/  UMOV UR6, 0x80 ;  /* 0x0000008000067882 */ /* 0x000fe20000000000 */
[----:B------:R-:W-:Y:S01]  /*01c0*/  ELECT P0, URZ, PT ;  /* 0x00000000003f782f */ /* 0x000fe20003800000 */
[----:B------:R-:W-:-:S04]  /*01d0*/  UIADD3 UR6, -UR6, 0x100000, URZ ;  /* 0x0010000006067890 */ /* 0x000fc8000fffe13f */
[----:B------:R-:W-:Y:S02]  /*01e0*/  USHF.L.U32 UR7, UR6, 0xb, URZ ;  /* 0x0000000b06077899 */ /* 0x000fe4000800063f */
[----:B------:R-:W-:Y:S02]  /*01f0*/  USHF.L.U32 UR6, UR6, 0x1, URZ ;  /* 0x0000000106067899 */ /* 0x000fe4000800063f */
[----:B-1----:R-:W-:Y:S02]  /*0200*/  ULEA UR8, UR8, UR4, 0x18 ;  /* 0x0000000408087291 */ /* 0x002fe4000f8ec03f */
[----:B------:R-:W-:-:S04]  /*0210*/  UIADD3 UR4, -UR5, 0x100000, URZ ;  /* 0x0010000005047890 */ /* 0x000fc8000fffe13f */
[----:B------:R-:W-:Y:S02]  /*0220*/  USHF.L.U32 UR5, UR4, 0xb, URZ ;  /* 0x0000000b04057899 */ /* 0x000fe4000800063f */
[----:B------:R-:W-:Y:S01]  /*0230*/  USHF.L.U32 UR4, UR4, 0x1, URZ ;  /* 0x0000000104047899 */ /* 0x000fe2000800063f */
[----:B------:R-:W1:Y:S11]  /*0240*/  FENCE.VIEW.ASYNC.S ;  /* 0x00000000000073c6 */ /* 0x000e760000000000 */
[----:B-1----:R1:W2:Y:S01]  /*0250*/  SYNCS.EXCH.64 URZ, [UR8+0x66040], UR4 ;  /* 0x06604004083f75b2 */ /* 0x0022a20008000100 */
[----:B------:R1:W3:Y:S01]  /*0260*/  SYNCS.EXCH.64 URZ, [UR8+0x66048], UR6 ;  /* 0x06604806083f75b2 */ /* 0x0002e20008000100 */
[----:B------:R-:W-:Y:S01]  /*0270*/  NOP ;  /* 0x0000000000007918 */ /* 0x000fe20000000000 */
.L_x_2:
[----:B------:R-:W4:Y:S01]  /*0280*/  SHFL.IDX PT, R2, R0, RZ, 0x1f ;  /* 0x00001fff00027589 */ /* 0x000f2200000e0000 */
[----:B------:R-:W-:Y:S01]  /*0290*/  NOP ;  /* 0x0000000000007918 */ /* 0x000fe20000000000 */
[----:B----4-:R-:W-:-:S13]  /*02a0*/  ISETP.NE.AND P0, PT, R2, RZ, PT ;  /* 0x000000ff0200720c */ /* 0x010fda0003f05270 */
[----:B------:R-:W-:Y:S05]  /*02b0*/  @P0 BRA `(.L_x_3) ;  /* 0x0000000000580947 */ /* 0x000fea0003800000 */
[----:B-1----:R-:W1:Y:S01]  /*02c0*/  S2UR UR5, SR_CgaCtaId ;  /* 0x00000000000579c3 */ /* 0x002e620000008800 */
[----:B------:R-:W-:Y:S01]  /*02d0*/  UMOV UR4, 0x400 ;  /* 0x0000040000047882 */ /* 0x000fe20000000000 */
[----:B------:R-:W-:Y:S01]  /*02e0*/  UMOV UR6, 0x1 ;  /* 0x0000000100067882 */ /* 0x000fe20000000000 */
[----:B------:R-:W-:Y:S01]  /*02f0*/  UMOV UR7, 0x80 ;  /* 0x0000008000077882 */ /* 0x000fe20000000000 */
[----:B------:R-:W-:Y:S01]  /*0300*/  ELECT P0, URZ, PT ;  /* 0x00000000003f782f */ /* 0x000fe20003800000 */
[----:B-1----:R-:W-:Y:S02]  /*0310*/  ULEA UR8, UR5, UR4, 0x18 ;  /* 0x0000000405087291 */ /* 0x002fe4000f8ec03f */
[----:B------:R-:W-:-:S04]  /*0320*/  UIADD3 UR4, -UR6, 0x100000, URZ ;  /* 0x0010000006047890 */ /* 0x000fc8000fffe13f */
[----:B------:R-:W-:Y:S02]  /*0330*/  USHF.L.U32 UR5, UR4, 0xb, URZ ;  /* 0x0000000b04057899 */ /* 0x000fe4000800063f */
[----:B------:R-:W-:Y:S02]  /*0340*/  USHF.L.U32 UR4, UR4, 0x1, URZ ;  /* 0x0000000104047899 */ /* 0x000fe4000800063f */
[----:B------:R-:W-:-:S04]  /*0350*/  UIADD3 UR6, -UR7, 0x100000, URZ ;  /* 0x0010000007067890 */ /* 0x000fc8000fffe13f */
[----:B------:R-:W-:Y:S02]  /*0360*/  USHF.L.U32 UR7, UR6, 0xb, URZ ;  /* 0x0000000b06077899 */ /* 0x000fe4000800063f */
[----:B------:R-:W-:Y:S01]  /*0370*/  USHF.L.U32 UR6, UR6, 0x1, URZ ;  /* 0x0000000106067899 */ /* 0x000fe2000800063f */
[----:B------:R-:W1:Y:S03]  /*0380*/  FENCE.VIEW.ASYNC.S ;  /* 0x00000000000073c6 */ /* 0x000e660000000000 */
[----:B-1----:R4:W1:Y:S08]  /*0390*/  SYNCS.EXCH.64 URZ, [UR8+0x66000], UR4 ;  /* 0x06600004083f75b2 */ /* 0x0028700008000100 */
[----:B------:R4:W1:Y:S01]  /*03a0*/  SYNCS.EXCH.64 URZ, [UR8+0x66020], UR6 ;  /* 0x06602006083f75b2 */ /* 0x0008620008000100 */
[----:B------:R4:W1:Y:S01]  /*03b0*/  SYNCS.EXCH.64 URZ, [UR8+0x66008], UR4 ;  /* 0x06600804083f75b2 */ /* 0x0008620008000100 */
[----:B------:R4:W1:Y:S01]  /*03c0*/  SYNCS.EXCH.64 URZ, [UR8+0x66028], UR6 ;  /* 0x06602806083f75b2 */ /* 0x0008620008000100 */
[----:B------:R4:W1:Y:S01]  /*03d0*/  SYNCS.EXCH.64 URZ, [UR8+0x66010], UR4 ;  /* 0x06601004083f75b2 */ /* 0x0008620008000100 */
[----:B------:R4:W1:Y:S01]  /*03e0*/  SYNCS.EXCH.64 URZ, [UR8+0x66030], UR6 ;  /* 0x06603006083f75b2 */ /* 0x0008620008000100 */
[----:B------:R4:W1:Y:S01]  /*03f0*/  SYNCS.EXCH.64 URZ, [UR8+0x66018], UR4 ;  /* 0x06601804083f75b2 */ /* 0x0008620008000100 */
[----:B------:R4:W1:Y:S02]  /*0400*/  SYNCS.EXCH.64 URZ, [UR8+0x66038], UR6 ;  /* 0x06603806083f75b2 */ /* 0x0008640008000100 */
[----:B----4-:R-:W-:Y:S01]  /*0410*/  NOP ;  /* 0x0000000000007918 */ /* 0x010fe20000000000 */
.L_x_3:
        /* <DEDUP_REMOVED lines=26> */
.L_x_4:
[----:B------:R-:W4:Y:S01]  /*05c0*/  SHFL.IDX PT, R0, R0, RZ, 0x1f ;  /* 0x00001fff00007589 */ /* 0x000f2200000e0000 */
[----:B------:R-:W-:Y:S01]  /*05d0*/  ELECT P0, URZ, PT ;  /* 0x00000000003f782f */ /* 0x000fe20003800000 */
[----:B------:R-:W-:Y:S01]  /*05e0*/  NOP ;  /* 0x0000000000007918 */ /* 0x000fe20000000000 */
[----:B------:R-:W1:Y:S01]  /*05f0*/  S2UR UR36, SR_CTAID.Y ;  /* 0x00000000002479c3 */ /* 0x000e620000002600 */
[----:B------:R-:W-:Y:S01]  /*0600*/  BSSY B0, `(.L_x_5) ;  /* 0x0000031000007945 */ /* 0x000fe20003800000 */
[----:B------:R-:W-:-:S06]  /*0610*/  LOP3.LUT R4, R3, 0x7f, RZ, 0xc0, !PT ;  /* 0x0000007f03047812 */ /* 0x000fcc00078ec0ff */
[----:B------:R-:W1:Y:S01]  /*0620*/  S2UR UR37, SR_CTAID.Z ;  /* 0x00000000002579c3 */ /* 0x000e620000002700 */
[----:B----4-:R4:W-:Y:S07]  /*0630*/  STL [R1+0x58], R0 ;  /* 0x0000580001007387 */ /* 0x0109ee0000100800 */
[----:B-123--:R-:W-:Y:S01]  /*0640*/  BAR.SYNC.DEFER_BLOCKING 0x0 ;  /* 0x0000000000007b1d */ /* 0x00efe20000010000 */
[----:B------:R-:W-:-:S05]  /*0650*/  ISETP.EQ.AND P1, PT, R0, RZ, P0 ;  /* 0x000000ff0000720c */ /* 0x000fca0000722270 */
[----:B------:R4:W-:Y:S08]  /*0660*/  STL [R1+0xc], RZ ;  /* 0x00000cff01007387 */ /* 0x0009f00000100800 */
[----:B----4-:R-:W-:Y:S05]  /*0670*/  @!P1 BRA `(.L_x_6) ;  /* 0x0000000000a49947 */ /* 0x010fea0003800000 */
[----:B------:R-:W1:Y:S01]  /*0680*/  S2R R3, SR_CgaCtaId ;  /* 0x0000000000037919 */ /* 0x000e620000008800 */
[----:B------:R-:W-:Y:S02]  /*0690*/  MOV R0, 0x400 ;  /* 0x0000040000007802 */ /* 0x000fe40000000f00 */
[----:B------:R-:W-:Y:S02]  /*06a0*/  MOV R2, 0x1 ;  /* 0x0000000100027802 */ /* 0x000fe40000000f00 */
[----:B------:R-:W-:Y:S02]  /*06b0*/  ISETP.NE.AND P3, PT, R4, RZ, PT ;  /* 0x000000ff0400720c */ /* 0x000fe40003f65270 */
[----:B-1----:R-:W-:Y:S02]  /*06c0*/  LEA R3, R3, R0, 0x18 ;  /* 0x0000000003037211 */ /* 0x002fe400078ec0ff */
[----:B------:R-:W-:-:S04]  /*06d0*/  SHF.L.U32 R0, R2, 0x1f, RZ ;  /* 0x0000001f02007819 */ /* 0x000fc800000006ff */
[----:B------:R-:W1:Y:S02]  /*06e0*/  SYNCS.PHASECHK.TRANS64.TRYWAIT P2, [R3+URZ+0x66048], R0 ;  /* 0x06604800030075a7 */ /* 0x000e64000804017f */
[----:B-1----:R-:W-:Y:S05]  /*06f0*/  @!P2 BRA `(.L_x_7) ;  /* 0x000000e80088a947 */ /* 0x002fea0003800000 */
.L_x_66:
[----:B------:R-:W-:Y:S05]  /*0700*/  @P3 BRA `(.L_x_8) ;  /* 0x0000000000183947 */ /* 0x000fea0003800000 */
[----:B------:R-:W2:Y:S01]  /*0710*/  S2R R2, SR_TID.X ;  /* 0x0000000000027919 */ /* 0x000ea20000002100 */
[----:B-1----:R-:W-:-:S04]  /*0720*/  MOV R0, 0x6000 ;  /* 0x0000600000007802 */ /* 0x002fc80000000f00 */
[----:B------:R3:W-:Y:S01]  /*0730*/  SYNCS.ARRIVE.TRANS64 RZ, [R3+URZ+0x66040], R0 ;  /* 0x0660400003ff79a7 */ /* 0x0007e2000800003f */
[----:B--2---:R-:W-:-:S13]  /*0740*/  LOP3.LUT P2, RZ, R2, 0x1f, RZ, 0xc0, !PT ;  /* 0x0000001f02ff7812 */ /* 0x004fda000784c0ff */
[----:B---3--:R-:W-:Y:S05]  /*0750*/  @!P2 BRA `(.L_x_8) ;  /* 0x000000000004a947 */ /* 0x008fea0003800000 */
[----:B------:R-:W-:Y:S01]  /*0760*/  BPT.TRAP 0x1 ;  /* 0x000000040000795c */ /* 0x000fe20000300000 */
.L_x_8:
[----:B------:R-:W2:Y:S01]  /*0770*/  S2UR UR11, SR_CTAID.X ;  /* 0x00000000000b79c3 */ /* 0x000ea20000002500 */
[----:B------:R-:W-:Y:S01]  /*0780*/  R2UR UR8, R3 ;  /* 0x00000000030872ca */ /* 0x000fe200000e0000 */
[----:B------:R-:W-:Y:S01]  /*0790*/  ULDC.64 UR4, c[0x0][0x198] ;  /* 0x0000660000047ab9 */ /* 0x000fe20000000a00 */
[----:B------:R-:W-:Y:S01]  /*07a0*/  UMOV UR6, 0x0 ;  /* 0x0000000000067882 */ /* 0x000fe20000000000 */
[----:B------:R-:W-:Y:S01]  /*07b0*/  UIADD3 UR4, UP0, UR4, 0xf0, URZ ;  /* 0x000000f004047890 */ /* 0x000fe2000ff1e03f */
[----:B------:R-:W-:Y:S01]  /*07c0*/  UMOV UR7, 0x10000000 ;  /* 0x1000000000077882 */ /* 0x000fe20000000000 */
[----:B------:R-:W-:Y:S02]  /*07d0*/  UMOV UR10, URZ ;  /* 0x0000003f000a7c82 */ /* 0x000fe40008000000 */
[----:B------:R-:W-:Y:S01]  /*07e0*/  UIADD3.X UR5, URZ, UR5, URZ, UP0, !UPT ;  /* 0x000000053f057290 */ /* 0x000fe200087fe43f */
[----:B------:R-:W-:Y:S01]  /*07f0*/  UMOV UR12, UR36 ;  /* 0x00000024000c7c82 */ /* 0x000fe20008000000 */
[----:B------:R-:W-:Y:S01]  /*0800*/  UMOV UR13, UR37 ;  /* 0x00000025000d7c82 */ /* 0x000fe20008000000 */
[----:B------:R-:W-:Y:S01]  /*0810*/  UMOV UR18, 0x40 ;  /* 0x0000004000127882 */ /* 0x000fe20000000000 */
[----:B------:R-:W-:-:S02]  /*0820*/  UMOV UR20, UR36 ;  /* 0x0000002400147c82 */ /* 0x000fc40008000000 */
[----:B------:R-:W-:Y:S02]  /*0830*/  UIADD3 UR9, UR8, 0x66040, URZ ;  /* 0x0006604008097890 */ /* 0x000fe4000fffe03f */
[----:B------:R-:W-:Y:S02]  /*0840*/  UIADD3 UR16, UR8, 0x2000, URZ ;  /* 0x0000200008107890 */ /* 0x000fe4000fffe03f */
[----:B------:R-:W-:Y:S01]  /*0850*/  UIADD3 UR32, UR8, 0x4000, URZ ;  /* 0x0000400008207890 */ /* 0x000fe2000fffe03f */
[----:B------:R-:W-:Y:S02]  /*0860*/  UMOV UR21, UR37 ;  /* 0x0000002500157c82 */ /* 0x000fe40008000000 */
[----:B------:R-:W-:Y:S01]  /*0870*/  UMOV UR17, UR9 ;  /* 0x0000000900117c82 */ /* 0x000fe20008000000 */
[----:B------:R-:W-:Y:S01]  /*0880*/  UMOV UR34, 0x80 ;  /* 0x0000008000227882 */ /* 0x000fe20000000000 */
[----:B------:R-:W-:Y:S01]  /*0890*/  UMOV UR33, UR9 ;  /* 0x0000000900217c82 */ /* 0x000fe20008000000 */
[----:B--2---:R-:W-:-:S07]  /*08a0*/  USHF.L.U32 UR11, UR11, 0x6, URZ ;  /* 0x000000060b0b7899 */ /* 0x004fce000800063f */
[----:B------:R-:W-:Y:S01]  /*08b0*/  UMOV UR19, UR11 ;  /* 0x0000000b00137c82 */ /* 0x000fe20008000000 */
[----:B------:R-:W-:Y:S01]  /*08c0*/  UMOV UR35, UR11 ;  /* 0x0000000b00237c82 */ /* 0x000fe20008000000 */
[----:B------:R2:W-:Y:S01]  /*08d0*/  UTMALDG.4D [UR8], [UR4], desc[UR6] ;  /* 0x00000608040075b4 */ /* 0x0005e20008019000 */
[----:B------:R2:W-:Y:S01]  /*08e0*/  UTMALDG.4D [UR16], [UR4], desc[UR6] ;  /* 0x00000610040075b4 */ /* 0x0005e20008019000 */
[----:B------:R2:W-:Y:S02]  /*08f0*/  UTMALDG.4D [UR32], [UR4], desc[UR6] ;  /* 0x00000620040075b4 */ /* 0x0005e40008019000 */
[----:B--2---:R-:W-:Y:S01]  /*0900*/  NOP ;  /* 0x0000000000007918 */ /* 0x004fe20000000000 */
.L_x_6:
[----:B------:R-:W-:Y:S05]  /*0910*/  BSYNC B0 ;  /* 0x0000000000007941 */ /* 0x000fea0003800000 */
.L_x_5:
[----:B------:R-:W1:Y:S01]  /*0920*/  LDC R13, c[0x0][0x28c] ;  /* 0x0000a300ff0d7b82 */ /* 0x000e620000000800 */
[----:B------:R-:W-:Y:S01]  /*0930*/  BSSY B0, `(.L_x_9) ;  /* 0x00000dc000007945 */ /* 0x000fe20003800000 */
[----:B-1----:R-:W-:-:S04]  /*0940*/  IADD3 R0, R13, 0xff, RZ ;  /* 0x000000ff0d007810 */ /* 0x002fc80007ffe0ff */
[----:B------:R-:W-:-:S04]  /*0950*/  SHF.R.S32.HI R3, RZ, 0x1f, R0 ;  /* 0x0000001fff037819 */ /* 0x000fc80000011400 */
[----:B------:R-:W-:Y:S02]  /*0960*/  LEA.HI R3, R3, R0, RZ, 0x8 ;  /* 0x0000000003037211 */ /* 0x000fe400078f40ff */
[----:B------:R-:W-:Y:S02]  /*0970*/  MOV R0, RZ ;  /* 0x000000ff00007202 */ /* 0x000fe40000000f00 */
[----:B------:R-:W-:Y:S02]  /*0980*/  SHF.R.S32.HI R11, RZ, 0x8, R3 ;  /* 0x00000008ff0b7819 */ /* 0x000fe40000011403 */
[----:B------:R-:W-:Y:S02]  /*0990*/  MOV R3, 0x1 ;  /* 0x0000000100037802 */ /* 0x000fe40000000f00 */
[----:B------:R-:W-:-:S03]  /*09a0*/  SHF.L.U32 R2, R11, 0x1, RZ ;  /* 0x000000010b027819 */ /* 0x000fc600000006ff */
[----:B------:R1:W-:Y:S04]  /*09b0*/  STL [R1], R3 ;  /* 0x0000000301007387 */ /* 0x0003e80000100800 */
[----:B------:R1:W-:Y:S01]  /*09c0*/  STL [R1+0x4], R2 ;  /* 0x0000040201007387 */ /* 0x0003e20000100800 */
[----:B------:R-:W-:Y:S05]  /*09d0*/  @!P1 BRA `(.L_x_10) ;  /* 0x0000000c00449947 */ /* 0x000fea0003800000 */
[----:B------:R-:W2:Y:S01]  /*09e0*/  S2R R5, SR_TID.X ;  /* 0x0000000000057919 */ /* 0x000ea20000002100 */
[----:B------:R-:W-:Y:S02]  /*09f0*/  ISETP.GE.AND P1, PT, R13, 0x1, PT ;  /* 0x000000010d00780c */ /* 0x000fe40003f26270 */
[----:B------:R-:W-:Y:S01]  /*0a00*/  MOV R0, RZ ;  /* 0x000000ff00007202 */ /* 0x000fe20000000f00 */
[----:B------:R3:W-:Y:S01]  /*0a10*/  STL [R1+0xc], RZ ;  /* 0x00000cff01007387 */ /* 0x0007e20000100800 */
[----:B--2---:R-:W-:-:S09]  /*0a20*/  LOP3.LUT R4, R5, 0x1f, RZ, 0xc0, !PT ;  /* 0x0000001f05047812 */ /* 0x004fd200078ec0ff */
[----:B---3--:R-:W-:Y:S05]  /*0a30*/  @!P1 BRA `(.L_x_11) ;  /* 0x0000000400649947 */ /* 0x008fea0003800000 */
[----:B-1----:R-:W1:Y:S01]  /*0a40*/  S2R R3, SR_CgaCtaId ;  /* 0x0000000000037919 */ /* 0x002e620000008800 */
[----:B------:R-:W-:Y:S02]  /*0a50*/  MOV R0, 0x400 ;  /* 0x0000040000007802 */ /* 0x000fe40000000f00 */
[----:B------:R-:W-:Y:S02]  /*0a60*/  MOV R2, 0x1 ;  /* 0x0000000100027802 */ /* 0x000fe40000000f00 */
[----:B------:R-:W-:-:S04]  /*0a70*/  LOP3.LUT R5, R5, 0x7f, RZ, 0xc0, !PT ;  /* 0x0000007f05057812 */ /* 0x000fc800078ec0ff */
[----:B------:R-:W-:Y:S02]  /*0a80*/  ISETP.NE.AND P2, PT, R5, RZ, PT ;  /* 0x000000ff0500720c */ /* 0x000fe40003f45270 */
[----:B-1----:R-:W-:Y:S02]  /*0a90*/  LEA R3, R3, R0, 0x18 ;  /* 0x0000000003037211 */ /* 0x002fe400078ec0ff */
[----:B------:R-:W-:-:S04]  /*0aa0*/  SHF.L.U32 R0, R2, 0x1f, RZ ;  /* 0x0000001f02007819 */ /* 0x000fc800000006ff */
[----:B------:R-:W1:Y:S02]  /*0ab0*/  SYNCS.PHASECHK.TRANS64.TRYWAIT P1, [R3+URZ+0x66020], R0 ;  /* 0x06602000030075a7 */ /* 0x000e64000802017f */
[----:B-1----:R-:W-:Y:S05]  /*0ac0*/  @!P1 BRA `(.L_x_12) ;  /* 0x000000e400a89947 */ /* 0x002fea0003800000 */
.L_x_67:
[----:B-1----:R-:W-:Y:S01]  /*0ad0*/  MOV R0, 0x1 ;  /* 0x0000000100007802 */ /* 0x002fe20000000f00 */
[----:B------:R-:W-:Y:S06]  /*0ae0*/  @P2 BRA `(.L_x_13) ;  /* 0x0000000000142947 */ /* 0x000fec0003800000 */
[----:B------:R-:W-:Y:S02]  /*0af0*/  ISETP.NE.AND P1, PT, R4, RZ, PT ;  /* 0x000000ff0400720c */ /* 0x000fe40003f25270 */
[----:B------:R-:W-:-:S04]  /*0b00*/  MOV R2, 0x18000 ;  /* 0x0001800000027802 */ /* 0x000fc80000000f00 */
[----:B------:R1:W-:Y:S07]  /*0b10*/  SYNCS.ARRIVE.TRANS64 RZ, [R3+URZ+0x66000], R2 ;  /* 0x0660000203ff79a7 */ /* 0x0003ee000800003f */
[----:B------:R-:W-:Y:S05]  /*0b20*/  @!P1 BRA `(.L_x_13) ;  /* 0x0000000000049947 */ /* 0x000fea0003800000 */
[----:B------:R-:W-:Y:S01]  /*0b30*/  BPT.TRAP 0x1 ;  /* 0x000000040000795c */ /* 0x000fe20000300000 */
.L_x_13:
[----:B------:R-:W2:Y:S01]  /*0b40*/  S2R R5, SR_CgaCtaId ;  /* 0x0000000000057919 */ /* 0x000ea20000008800 */
[----:B------:R-:W-:Y:S01]  /*0b50*/  R2UR UR32, R3 ;  /* 0x00000000032072ca */ /* 0x000fe200000e0000 */
[----:B------:R-:W-:Y:S01]  /*0b60*/  ULDC.64 UR4, c[0x0][0x198] ;  /* 0x0000660000047ab9 */ /* 0x000fe20000000a00 */
[----:B-1----:R-:W-:Y:S01]  /*0b70*/  MOV R2, 0x400 ;  /* 0x0000040000027802 */ /* 0x002fe20000000f00 */
[----:B------:R-:W-:Y:S01]  /*0b80*/  UIADD3 UR4, UP0, UR4, 0x1f0, URZ ;  /* 0x000001f004047890 */ /* 0x000fe2000ff1e03f */
[----:B------:R-:W-:Y:S01]  /*0b90*/  MOV R3, 0x1 ;  /* 0x0000000100037802 */ /* 0x000fe20000000f00 */
[----:B------:R-:W-:Y:S01]  /*0ba0*/  UMOV UR19, URZ ;  /* 0x0000003f00137c82 */ /* 0x000fe20008000000 */
[----:B------:R-:W-:Y:S01]  /*0bb0*/  UMOV UR6, 0x0 ;  /* 0x0000000000067882 */ /* 0x000fe20000000000 */
[----:B------:R-:W-:Y:S01]  /*0bc0*/  UIADD3.X UR5, URZ, UR5, URZ, UP0, !UPT ;  /* 0x000000053f057290 */ /* 0x000fe200087fe43f */
[----:B------:R-:W-:Y:S01]  /*0bd0*/  SHF.L.U32 R3, R3, 0x1f, RZ ;  /* 0x0000001f03037819 */ /* 0x000fe200000006ff */
[----:B------:R-:W-:Y:S01]  /*0be0*/  UMOV UR7, 0x10000000 ;  /* 0x1000000000077882 */ /* 0x000fe20000000000 */
[----:B------:R-:W-:Y:S01]  /*0bf0*/  UMOV UR18, URZ ;  /* 0x0000003f00127c82 */ /* 0x000fe20008000000 */
[----:B------:R-:W-:Y:S01]  /*0c00*/  UMOV UR20, UR36 ;  /* 0x0000002400147c82 */ /* 0x000fe20008000000 */
[----:B------:R-:W-:Y:S01]  /*0c10*/  UMOV UR21, UR37 ;  /* 0x0000002500157c82 */ /* 0x000fe20008000000 */
[----:B------:R-:W-:Y:S01]  /*0c20*/  UIADD3 UR16, UR32, 0x6000, URZ ;  /* 0x0000600020107890 */ /* 0x000fe2000fffe03f */
[----:B------:R-:W1:Y:S01]  /*0c30*/  S2R R6, SR_TID.X ;  /* 0x0000000000067919 */ /* 0x000e620000002100 */
[----:B------:R-:W-:-:S02]  /*0c40*/  UIADD3 UR17, UR32, 0x66000, URZ ;  /* 0x0006600020117890 */ /* 0x000fc4000fffe03f */
[----:B------:R-:W-:Y:S02]  /*0c50*/  UIADD3 UR8, UR32, 0xe000, URZ ;  /* 0x0000e00020087890 */ /* 0x000fe4000fffe03f */
[----:B------:R-:W-:Y:S01]  /*0c60*/  UIADD3 UR32, UR32, 0x16000, URZ ;  /* 0x0001600020207890 */ /* 0x000fe2000fffe03f */
[----:B------:R-:W-:Y:S01]  /*0c70*/  UMOV UR10, 0x40 ;  /* 0x00000040000a7882 */ /* 0x000fe20000000000 */
[----:B------:R-:W-:Y:S01]  /*0c80*/  UMOV UR12, UR36 ;  /* 0x00000024000c7c82 */ /* 0x000fe20008000000 */
[----:B------:R-:W-:Y:S01]  /*0c90*/  UMOV UR13, UR37 ;  /* 0x00000025000d7c82 */ /* 0x000fe20008000000 */
[----:B------:R-:W-:Y:S01]  /*0ca0*/  UMOV UR11, UR19 ;  /* 0x00000013000b7c82 */ /* 0x000fe20008000000 */
[----:B------:R-:W-:Y:S01]  /*0cb0*/  UMOV UR9, UR17 ;  /* 0x0000001100097c82 */ /* 0x000fe20008000000 */
[----:B------:R-:W-:Y:S01]  /*0cc0*/  UMOV UR34, 0x80 ;  /* 0x0000008000227882 */ /* 0x000fe20000000000 */
[----:B------:R-:W-:Y:S01]  /*0cd0*/  UMOV UR35, UR19 ;  /* 0x0000001300237c82 */ /* 0x000fe20008000000 */
[----:B------:R3:W-:Y:S01]  /*0ce0*/  UTMALDG.4D [UR16], [UR4], desc[UR6] ;  /* 0x00000610040075b4 */ /* 0x0007e20008019000 */
[----:B------:R-:W-:Y:S01]  /*0cf0*/  UMOV UR33, UR17 ;  /* 0x0000001100217c82 */ /* 0x000fe20008000000 */
[----:B--2---:R-:W-:-:S04]  /*0d00*/  LEA R5, R5, R2, 0x18 ;  /* 0x0000000205057211 */ /* 0x004fc800078ec0ff */
[----:B------:R-:W-:Y:S01]  /*0d10*/  LEA R2, R0, R5, 0x3 ;  /* 0x0000000500027211 */ /* 0x000fe200078e18ff */
[----:B------:R3:W-:Y:S01]  /*0d20*/  UTMALDG.4D [UR8], [UR4], desc[UR6] ;  /* 0x00000608040075b4 */ /* 0x0007e20008019000 */
[----:B------:R3:W-:Y:S02]  /*0d30*/  UTMALDG.4D [UR32], [UR4], desc[UR6] ;  /* 0x00000620040075b4 */ /* 0x0007e40008019000 */
[----:B------:R-:W2:Y:S01]  /*0d40*/  SYNCS.PHASECHK.TRANS64.TRYWAIT P1, [R2+URZ+0x66020], R3 ;  /* 0x06602003020075a7 */ /* 0x000ea2000802017f */
[----:B-1----:R-:W-:-:S04]  /*0d50*/  LOP3.LUT R6, R6, 0x7f, RZ, 0xc0, !PT ;  /* 0x0000007f06067812 */ /* 0x002fc800078ec0ff */
[----:B------:R-:W-:Y:S01]  /*0d60*/  ISETP.NE.AND P2, PT, R6, RZ, PT ;  /* 0x000000ff0600720c */ /* 0x000fe20003f45270 */
[----:B--23--:R-:W-:-:S12]  /*0d70*/  @!P1 BRA `(.L_x_14) ;  /* 0x000000e400109947 */ /* 0x00cfd80003800000 */
.L_x_68:
[----:B-1----:R-:W-:-:S05]  /*0d80*/  MOV R3, 0x1 ;  /* 0x0000000100037802 */ /* 0x002fca0000000f00 */
[----:B------:R1:W-:Y:S01]  /*0d90*/  STL [R1+0xc], R3 ;  /* 0x00000c0301007387 */ /* 0x0003e20000100800 */
[----:B------:R-:W-:Y:S05]  /*0da0*/  @P2 BRA `(.L_x_15) ;  /* 0x0000000000142947 */ /* 0x000fea0003800000 */
[----:B------:R-:W-:Y:S02]  /*0db0*/  ISETP.NE.AND P1, PT, R4, RZ, PT ;  /* 0x000000ff0400720c */ /* 0x000fe40003f25270 */
[----:B-1----:R-:W-:-:S04]  /*0dc0*/  MOV R3, 0x18000 ;  /* 0x0001800000037802 */ /* 0x002fc80000000f00 */
[----:B------:R2:W-:Y:S07]  /*0dd0*/  SYNCS.ARRIVE.TRANS64 RZ, [R2+URZ+0x66000], R3 ;  /* 0x0660000302ff79a7 */ /* 0x0005ee000800003f */
[----:B------:R-:W-:Y:S05]  /*0de0*/  @!P1 BRA `(.L_x_15) ;  /* 0x0000000000049947 */ /* 0x000fea0003800000 */
[----:B------:R-:W-:Y:S01]  /*0df0*/  BPT.TRAP 0x1 ;  /* 0x000000040000795c */ /* 0x000fe20000300000 */
.L_x_15:
[----:B------:R-:W-:Y:S01]  /*0e00*/  IMAD R5, R0, 0x18000, R5 ;  /* 0x0001800000057824 */ /* 0x000fe200078e0205 */
[----:B------:R-:W-:Y:S01]  /*0e10*/  R2UR UR17, R2 ;  /* 0x00000000021172ca */ /* 0x000fe200000e0000 */
[----:B------:R-:W-:Y:S01]  /*0e20*/  ULDC.64 UR4, c[0x0][0x198] ;  /* 0x0000660000047ab9 */ /* 0x000fe20000000a00 */
[----:B------:R-:W-:Y:S01]  /*0e30*/  UMOV UR19, URZ ;  /* 0x0000003f00137c82 */ /* 0x000fe20008000000 */
[----:B------:R-:W-:Y:S01]  /*0e40*/  UIADD3 UR4, UP0, UR4, 0x2f0, URZ ;  /* 0x000002f004047890 */ /* 0x000fe2000ff1e03f */
[----:B------:R-:W-:Y:S01]  /*0e50*/  R2UR UR32, R5 ;  /* 0x00000000052072ca */ /* 0x000fe200000e0000 */
[----:B------:R-:W-:Y:S01]  /*0e60*/  UMOV UR6, 0x0 ;  /* 0x0000000000067882 */ /* 0x000fe20000000000 */
[----:B------:R-:W-:Y:S01]  /*0e70*/  UMOV UR7, 0x10000000 ;  /* 0x1000000000077882 */ /* 0x000fe20000000000 */
[----:B------:R-:W-:Y:S01]  /*0e80*/  UIADD3.X UR5, URZ, UR5, URZ, UP0, !UPT ;  /* 0x000000053f057290 */ /* 0x000fe200087fe43f */
[----:B------:R-:W-:Y:S01]  /*0e90*/  IADD3 R0, R0, 0x1, RZ ;  /* 0x0000000100007810 */ /* 0x000fe20007ffe0ff */
[----:B------:R-:W-:Y:S01]  /*0ea0*/  UMOV UR18, URZ ;  /* 0x0000003f00127c82 */ /* 0x000fe20008000000 */
[----:B------:R-:W-:Y:S01]  /*0eb0*/  UMOV UR20, UR36 ;  /* 0x0000002400147c82 */ /* 0x000fe20008000000 */
[----:B------:R-:W-:Y:S01]  /*0ec0*/  UMOV UR21, UR37 ;  /* 0x0000002500157c82 */ /* 0x000fe20008000000 */
[----:B------:R-:W-:Y:S01]  /*0ed0*/  UMOV UR10, 0x40 ;  /* 0x00000040000a7882 */ /* 0x000fe20000000000 */
[----:B------:R-:W-:Y:S01]  /*0ee0*/  UIADD3 UR17, UR17, 0x66000, URZ ;  /* 0x0006600011117890 */ /* 0x000fe2000fffe03f */
[----:B------:R-:W-:Y:S01]  /*0ef0*/  UMOV UR12, UR36 ;  /* 0x00000024000c7c82 */ /* 0x000fe20008000000 */
[----:B------:R-:W-:-:S02]  /*0f00*/  UMOV UR13, UR37 ;  /* 0x00000025000d7c82 */ /* 0x000fc40008000000 */
[----:B------:R-:W-:Y:S02]  /*0f10*/  UIADD3 UR16, UR32, 0x6000, URZ ;  /* 0x0000600020107890 */ /* 0x000fe4000fffe03f */
[----:B------:R-:W-:Y:S02]  /*0f20*/  UIADD3 UR8, UR32, 0xe000, URZ ;  /* 0x0000e00020087890 */ /* 0x000fe4000fffe03f */
[----:B------:R-:W-:Y:S01]  /*0f30*/  UIADD3 UR32, UR32, 0x16000, URZ ;  /* 0x0001600020207890 */ /* 0x000fe2000fffe03f */
[----:B------:R-:W-:Y:S01]  /*0f40*/  UMOV UR11, UR19 ;  /* 0x00000013000b7c82 */ /* 0x000fe20008000000 */
[----:B------:R-:W-:Y:S01]  /*0f50*/  UMOV UR9, UR17 ;  /* 0x0000001100097c82 */ /* 0x000fe20008000000 */
[----:B------:R-:W-:Y:S01]  /*0f60*/  UMOV UR34, 0x80 ;  /* 0x0000008000227882 */ /* 0x000fe20000000000 */
[----:B------:R-:W-:Y:S01]  /*0f70*/  UMOV UR35, UR19 ;  /* 0x0000001300237c82 */ /* 0x000fe20008000000 */
[----:B------:R3:W-:Y:S01]  /*0f80*/  UTMALDG.4D [UR16], [UR4], desc[UR6] ;  /* 0x00000610040075b4 */ /* 0x0007e20008019000 */
[----:B------:R-:W-:Y:S01]  /*0f90*/  UMOV UR33, UR17 ;  /* 0x0000001100217c82 */ /* 0x000fe20008000000 */
[----:B------:R3:W-:Y:S02]  /*0fa0*/  UTMALDG.4D [UR8], [UR4], desc[UR6] ;  /* 0x00000608040075b4 */ /* 0x0007e40008019000 */
[----:B------:R3:W-:Y:S02]  /*0fb0*/  UTMALDG.4D [UR32], [UR4], desc[UR6] ;  /* 0x00000620040075b4 */ /* 0x0007e40008019000 */
[----:B---3--:R-:W-:Y:S01]  /*0fc0*/  NOP ;  /* 0x0000000000007918 */ /* 0x008fe20000000000 */
.L_x_11:
[----:B-12---:R-:W-:Y:S02]  /*0fd0*/  MOV R2, 0x1 ;  /* 0x0000000100027802 */ /* 0x006fe40000000f00 */
[----:B------:R-:W-:-:S03]  /*0fe0*/  ISETP.GE.AND P1, PT, R13, 0x101, PT ;  /* 0x000001010d00780c */ /* 0x000fc60003f26270 */
[----:B------:R1:W-:Y:S10]  /*0ff0*/  STL [R1], R2 ;  /* 0x0000000201007387 */ /* 0x0003f40000100800 */
[----:B-1----:R-:W-:Y:S05]  /*1000*/  @!P1 BRA `(.L_x_16) ;  /* 0x0000000400ac9947 */ /* 0x002fea0003800000 */
[----:B------:R-:W1:Y:S01]  /*1010*/  S2R R3, SR_CgaCtaId ;  /* 0x0000000000037919 */ /* 0x000e620000008800 */
[----:B------:R-:W-:Y:S02]  /*1020*/  MOV R2, 0x400 ;  /* 0x0000040000027802 */ /* 0x000fe40000000f00 */
[----:B------:R-:W-:Y:S01]  /*1030*/  MOV R5, 0x1 ;  /* 0x0000000100057802 */ /* 0x000fe20000000f00 */
[----:B------:R-:W2:Y:S03]  /*1040*/  S2R R6, SR_TID.X ;  /* 0x0000000000067919 */ /* 0x000ea60000002100 */
[----:B------:R-:W-:Y:S02]  /*1050*/  SHF.L.U32 R5, R5, 0x1f, RZ ;  /* 0x0000001f05057819 */ /* 0x000fe400000006ff */
[----:B-1----:R-:W-:-:S04]  /*1060*/  LEA R3, R3, R2, 0x18 ;  /* 0x0000000203037211 */ /* 0x002fc800078ec0ff */
[----:B------:R-:W-:Y:S02]  /*1070*/  LEA R2, R0, R3, 0x3 ;  /* 0x0000000300027211 */ /* 0x000fe400078e18ff */
[----:B--2---:R-:W-:Y:S02]  /*1080*/  LOP3.LUT R6, R6, 0x7f, RZ, 0xc0, !PT ;  /* 0x0000007f06067812 */ /* 0x004fe400078ec0ff */
[----:B------:R-:W1:Y:S02]  /*1090*/  SYNCS.PHASECHK.TRANS64.TRYWAIT P1, [R2+URZ+0x66020], R5 ;  /* 0x06602005020075a7 */ /* 0x000e64000802017f */
[----:B------:R-:W-:Y:S01]  /*10a0*/  ISETP.NE.AND P2, PT, R6, RZ, PT ;  /* 0x000000ff0600720c */ /* 0x000fe20003f45270 */
[----:B-1----:R-:W-:-:S12]  /*10b0*/  @!P1 BRA `(.L_x_17) ;  /* 0x000000e000549947 */ /* 0x002fd80003800000 */
.L_x_69:
[----:B------:R-:W-:Y:S05]  /*10c0*/  @P2 BRA `(.L_x_18) ;  /* 0x0000000000142947 */ /* 0x000fea0003800000 */
[----:B------:R-:W-:Y:S02]  /*10d0*/  ISETP.NE.AND P1, PT, R4, RZ, PT ;  /* 0x000000ff0400720c */ /* 0x000fe40003f25270 */
[----:B-1----:R-:W-:-:S04]  /*10e0*/  MOV R5, 0x18000 ;  /* 0x0001800000057802 */ /* 0x002fc80000000f00 */
[----:B------:R2:W-:Y:S07]  /*10f0*/  SYNCS.ARRIVE.TRANS64 RZ, [R2+URZ+0x66000], R5 ;  /* 0x0660000502ff79a7 */ /* 0x0005ee000800003f */
[----:B------:R-:W-:Y:S05]  /*1100*/  @!P1 BRA `(.L_x_18) ;  /* 0x0000000000049947 */ /* 0x000fea0003800000 */
[----:B------:R-:W-:Y:S01]  /*1110*/  BPT.TRAP 0x1 ;  /* 0x000000040000795c */ /* 0x000fe20000300000 */
.L_x_18:
[----:B------:R-:W3:Y:S01]  /*1120*/  LDL R6, [R1+0xc] ;  /* 0x00000c0001067983 */ /* 0x000ee20000100800 */
[----:B------:R-:W-:Y:S01]  /*1130*/  IMAD R3, R0, 0x18000, R3 ;  /* 0x0001800000037824 */ /* 0x000fe200078e0203 */
[----:B------:R-:W-:Y:S01]  /*1140*/  R2UR UR17, R2 ;  /* 0x00000000021172ca */ /* 0x000fe200000e0000 */
[----:B------:R-:W-:Y:S01]  /*1150*/  ULDC.64 UR4, c[0x0][0x198] ;  /* 0x0000660000047ab9 */ /* 0x000fe20000000a00 */
[----:B-12---:R-:W1:Y:S01]  /*1160*/  S2R R5, SR_CgaCtaId ;  /* 0x0000000000057919 */ /* 0x006e620000008800 */
[----:B------:R-:W-:Y:S01]  /*1170*/  UIADD3 UR4, UP0, UR4, 0x1f0, URZ ;  /* 0x000001f004047890 */ /* 0x000fe2000ff1e03f */
[----:B------:R-:W-:Y:S01]  /*1180*/  R2UR UR32, R3 ;  /* 0x00000000032072ca */ /* 0x000fe200000e0000 */
[----:B------:R-:W-:Y:S01]  /*1190*/  UMOV UR6, 0x0 ;  /* 0x0000000000067882 */ /* 0x000fe20000000000 */
[----:B------:R-:W-:Y:S01]  /*11a0*/  IADD3 R0, R0, 0x1, RZ ;  /* 0x0000000100007810 */ /* 0x000fe20007ffe0ff */
[----:B------:R-:W-:Y:S01]  /*11b0*/  UIADD3.X UR5, URZ, UR5, URZ, UP0, !UPT ;  /* 0x000000053f057290 */ /* 0x000fe200087fe43f */
[----:B------:R-:W-:Y:S01]  /*11c0*/  MOV R2, 0x400 ;  /* 0x0000040000027802 */ /* 0x000fe20000000f00 */
[----:B------:R-:W-:Y:S01]  /*11d0*/  UMOV UR7, 0x10000000 ;  /* 0x1000000000077882 */ /* 0x000fe20000000000 */
[C---:B------:R-:W-:Y:S01]  /*11e0*/  ISETP.NE.AND P2, PT, R0.reuse, 0x4, PT ;  /* 0x000000040000780c */ /* 0x040fe20003f45270 */
[----:B------:R-:W-:Y:S01]  /*11f0*/  UMOV UR18, URZ ;  /* 0x0000003f00127c82 */ /* 0x000fe20008000000 */
[C---:B------:R-:W-:Y:S01]  /*1200*/  ISETP.NE.AND P1, PT, R0.reuse, 0x4, PT ;  /* 0x000000040000780c */ /* 0x040fe20003f25270 */
[----:B------:R-:W-:Y:S01]  /*1210*/  UIADD3 UR17, UR17, 0x66000, URZ ;  /* 0x0006600011117890 */ /* 0x000fe2000fffe03f */
[----:B------:R-:W-:Y:S01]  /*1220*/  SEL R0, R0, RZ, P2 ;  /* 0x000000ff00007207 */ /* 0x000fe20001000000 */
[----:B------:R-:W-:Y:S01]  /*1230*/  UMOV UR20, UR36 ;  /* 0x0000002400147c82 */ /* 0x000fe20008000000 */
[----:B------:R-:W-:Y:S01]  /*1240*/  SEL R7, RZ, 0x1, !P1 ;  /* 0x00000001ff077807 */ /* 0x000fe20004800000 */
[----:B------:R-:W-:-:S02]  /*1250*/  UIADD3 UR16, UR32, 0x6000, URZ ;  /* 0x0000600020107890 */ /* 0x000fc4000fffe03f */
[----:B------:R-:W-:Y:S02]  /*1260*/  UIADD3 UR8, UR32, 0xe000, URZ ;  /* 0x0000e00020087890 */ /* 0x000fe4000fffe03f */
[----:B------:R-:W-:Y:S01]  /*1270*/  UIADD3 UR32, UR32, 0x16000, URZ ;  /* 0x0001600020207890 */ /* 0x000fe2000fffe03f */
[----:B------:R2:W-:Y:S01]  /*1280*/  STL [R1], R7 ;  /* 0x0000000701007387 */ /* 0x0005e20000100800 */
[----:B------:R-:W-:Y:S01]  /*1290*/  UMOV UR21, UR37 ;  /* 0x0000002500157c82 */ /* 0x000fe20008000000 */
[----:B------:R-:W-:Y:S01]  /*12a0*/  UMOV UR10, 0x40 ;  /* 0x00000040000a7882 */ /* 0x000fe20000000000 */
[----:B------:R-:W-:Y:S01]  /*12b0*/  UMOV UR12, UR36 ;  /* 0x00000024000c7c82 */ /* 0x000fe20008000000 */
[----:B------:R-:W-:Y:S01]  /*12c0*/  UMOV UR13, UR37 ;  /* 0x00000025000d7c82 */ /* 0x000fe20008000000 */
[----:B------:R-:W-:Y:S01]  /*12d0*/  UMOV UR9, UR17 ;  /* 0x0000001100097c82 */ /* 0x000fe20008000000 */
[----:B------:R-:W-:Y:S01]  /*12e0*/  UMOV UR34, 0x80 ;  /* 0x0000008000227882 */ /* 0x000fe20000000000 */
[----:B------:R-:W-:Y:S01]  /*12f0*/  UMOV UR33, UR17 ;  /* 0x0000001100217c82 */ /* 0x000fe20008000000 */
[----:B-1----:R-:W-:-:S02]  /*1300*/  LEA R5, R5, R2, 0x18 ;  /* 0x0000000205057211 */ /* 0x002fc400078ec0ff */
[----:B------:R-:W-:Y:S02]  /*1310*/  SHF.L.U32 R2, R7, 0x1f, RZ ;  /* 0x0000001f07027819 */ /* 0x000fe400000006ff */
[----:B------:R-:W-:Y:S02]  /*1320*/  LEA R3, R0, R5, 0x3 ;  /* 0x0000000500037211 */ /* 0x000fe400078e18ff */
[----:B---3--:R-:W-:Y:S02]  /*1330*/  R2UR UR19, R6 ;  /* 0x00000000061372ca */ /* 0x008fe400000e0000 */
[----:B------:R-:W1:Y:S11]  /*1340*/  S2R R6, SR_TID.X ;  /* 0x0000000000067919 */ /* 0x000e760000002100 */
[----:B------:R-:W-:-:S07]  /*1350*/  USHF.L.U32 UR19, UR19, 0x8, URZ ;  /* 0x0000000813137899 */ /* 0x000fce000800063f */
[----:B------:R-:W-:Y:S01]  /*1360*/  UMOV UR11, UR19 ;  /* 0x00000013000b7c82 */ /* 0x000fe20008000000 */
[----:B------:R-:W-:Y:S01]  /*1370*/  UMOV UR35, UR19 ;  /* 0x0000001300237c82 */ /* 0x000fe20008000000 */
[----:B------:R2:W-:Y:S01]  /*1380*/  UTMALDG.4D [UR16], [UR4], desc[UR6] ;  /* 0x00000610040075b4 */ /* 0x0005e20008019000 */
[----:B------:R2:W-:Y:S01]  /*1390*/  UTMALDG.4D [UR8], [UR4], desc[UR6] ;  /* 0x00000608040075b4 */ /* 0x0005e20008019000 */
[----:B-1----:R-:W-:Y:S01]  /*13a0*/  LOP3.LUT R6, R6, 0x7f, RZ, 0xc0, !PT ;  /* 0x0000007f06067812 */ /* 0x002fe200078ec0ff */
[----:B------:R2:W-:Y:S01]  /*13b0*/  UTMALDG.4D [UR32], [UR4], desc[UR6] ;  /* 0x00000620040075b4 */ /* 0x0005e20008019000 */
[----:B------:R-:W1:Y:S02]  /*13c0*/  SYNCS.PHASECHK.TRANS64.TRYWAIT P1, [R3+URZ+0x66020], R2 ;  /* 0x06602002030075a7 */ /* 0x000e64000802017f */
[----:B------:R-:W-:Y:S01]  /*13d0*/  ISETP.NE.AND P2, PT, R6, RZ, PT ;  /* 0x000000ff0600720c */ /* 0x000fe20003f45270 */
[----:B-12---:R-:W-:-:S12]  /*13e0*/  @!P1 BRA `(.L_x_19) ;  /* 0x000000dc009c9947 */ /* 0x006fd80003800000 */
.L_x_70:
[----:B------:R-:W-:Y:S05]  /*13f0*/  @P2 BRA `(.L_x_20) ;  /* 0x0000000000142947 */ /* 0x000fea0003800000 */
[----:B------:R-:W-:Y:S02]  /*1400*/  ISETP.NE.AND P1, PT, R4, RZ, PT ;  /* 0x000000ff0400720c */ /* 0x000fe40003f25270 */
[----:B-1----:R-:W-:-:S04]  /*1410*/  MOV R2, 0x18000 ;  /* 0x0001800000027802 */ /* 0x002fc80000000f00 */
[----:B------:R2:W-:Y:S07]  /*1420*/  SYNCS.ARRIVE.TRANS64 RZ, [R3+URZ+0x66000], R2 ;  /* 0x0660000203ff79a7 */ /* 0x0005ee000800003f */
[----:B------:R-:W-:Y:S05]  /*1430*/  @!P1 BRA `(.L_x_20) ;  /* 0x0000000000049947 */ /* 0x000fea0003800000 */
[----:B------:R-:W-:Y:S01]  /*1440*/  BPT.TRAP 0x1 ;  /* 0x000000040000795c */ /* 0x000fe20000300000 */
.L_x_20:
[----:B------:R-:W3:Y:S04]  /*1450*/  LDL.LU R6, [R1+0xc] ;  /* 0x00000c0001067983 */ /* 0x000ee80000300800 */
[----:B------:R-:W4:Y:S01]  /*1460*/  LDL.LU R4, [R1] ;  /* 0x0000000001047983 */ /* 0x000f220000300800 */
[C---:B------:R-:W-:Y:S01]  /*1470*/  IMAD R5, R0.reuse, 0x18000, R5 ;  /* 0x0001800000057824 */ /* 0x040fe200078e0205 */
[----:B------:R-:W-:Y:S01]  /*1480*/  R2UR UR17, R3 ;  /* 0x00000000031172ca */ /* 0x000fe200000e0000 */
[----:B------:R-:W-:Y:S01]  /*1490*/  ULDC.64 UR4, c[0x0][0x198] ;  /* 0x0000660000047ab9 */ /* 0x000fe20000000a00 */
[----:B-12---:R-:W-:Y:S01]  /*14a0*/  IADD3 R2, R0, 0x1, RZ ;  /* 0x0000000100027810 */ /* 0x006fe20007ffe0ff */
[----:B------:R-:W-:Y:S01]  /*14b0*/  UIADD3 UR4, UP0, UR4, 0x2f0, URZ ;  /* 0x000002f004047890 */ /* 0x000fe2000ff1e03f */
[----:B------:R-:W-:Y:S01]  /*14c0*/  R2UR UR32, R5 ;  /* 0x00000000052072ca */ /* 0x000fe200000e0000 */
[----:B------:R-:W-:Y:S01]  /*14d0*/  UMOV UR6, 0x0 ;  /* 0x0000000000067882 */ /* 0x000fe20000000000 */
[----:B------:R-:W-:Y:S01]  /*14e0*/  ISETP.NE.AND P1, PT, R2, 0x4, PT ;  /* 0x000000040200780c */ /* 0x000fe20003f25270 */
[----:B------:R-:W-:Y:S01]  /*14f0*/  UIADD3.X UR5, URZ, UR5, URZ, UP0, !UPT ;  /* 0x000000053f057290 */ /* 0x000fe200087fe43f */
[----:B------:R-:W-:-:S02]  /*1500*/  UMOV UR7, 0x10000000 ;  /* 0x1000000000077882 */ /* 0x000fc40000000000 */
[----:B------:R-:W-:Y:S01]  /*1510*/  SEL R0, RZ, 0x1, P1 ;  /* 0x00000001ff007807 */ /* 0x000fe20000800000 */
[----:B------:R-:W-:Y:S01]  /*1520*/  UMOV UR18, URZ ;  /* 0x0000003f00127c82 */ /* 0x000fe20008000000 */
[----:B------:R-:W-:Y:S01]  /*1530*/  UMOV UR20, UR36 ;  /* 0x0000002400147c82 */ /* 0x000fe20008000000 */
[----:B------:R-:W-:Y:S01]  /*1540*/  UIADD3 UR17, UR17, 0x66000, URZ ;  /* 0x0006600011117890 */ /* 0x000fe2000fffe03f */
[----:B------:R-:W-:Y:S01]  /*1550*/  UMOV UR21, UR37 ;  /* 0x0000002500157c82 */ /* 0x000fe20008000000 */
[----:B------:R-:W-:Y:S02]  /*1560*/  UMOV UR10, 0x40 ;  /* 0x00000040000a7882 */ /* 0x000fe40000000000 */
[----:B------:R-:W-:Y:S02]  /*1570*/  UIADD3 UR16, UR32, 0x6000, URZ ;  /* 0x0000600020107890 */ /* 0x000fe4000fffe03f */
[----:B------:R-:W-:Y:S02]  /*1580*/  UIADD3 UR8, UR32, 0xe000, URZ ;  /* 0x0000e00020087890 */ /* 0x000fe4000fffe03f */
[----:B------:R-:W-:Y:S01]  /*1590*/  UIADD3 UR32, UR32, 0x16000, URZ ;  /* 0x0001600020207890 */ /* 0x000fe2000fffe03f */
[----:B------:R-:W-:Y:S01]  /*15a0*/  UMOV UR12, UR36 ;  /* 0x00000024000c7c82 */ /* 0x000fe20008000000 */
[----:B------:R-:W-:Y:S01]  /*15b0*/  UMOV UR13, UR37 ;  /* 0x00000025000d7c82 */ /* 0x000fe20008000000 */
[----:B------:R-:W-:Y:S01]  /*15c0*/  UMOV UR9, UR17 ;  /* 0x0000001100097c82 */ /* 0x000fe20008000000 */
[----:B------:R-:W-:Y:S01]  /*15d0*/  UMOV UR34, 0x80 ;  /* 0x0000008000227882 */ /* 0x000fe20000000000 */
[----:B------:R-:W-:Y:S01]  /*15e0*/  UMOV UR33, UR17 ;  /* 0x0000001100217c82 */ /* 0x000fe20008000000 */
[----:B---3--:R-:W-:-:S02]  /*15f0*/  R2UR UR19, R6 ;  /* 0x00000000061372ca */ /* 0x008fc400000e0000 */
[----:B------:R-:W-:Y:S02]  /*1600*/  IADD3 R6, R6, 0x1, RZ ;  /* 0x0000000106067810 */ /* 0x000fe40007ffe0ff */
[----:B----4-:R-:W-:Y:S02]  /*1610*/  LOP3.LUT R4, R4, R0, RZ, 0x3c, !PT ;  /* 0x0000000004047212 */ /* 0x010fe400078e3cff */
[----:B------:R-:W-:-:S03]  /*1620*/  SEL R0, R2, RZ, P1 ;  /* 0x000000ff02007207 */ /* 0x000fc60000800000 */
[----:B------:R1:W-:Y:S04]  /*1630*/  STL [R1], R4 ;  /* 0x0000000401007387 */ /* 0x0003e80000100800 */
[----:B------:R-:W-:Y:S01]  /*1640*/  USHF.L.U32 UR19, UR19, 0x8, URZ ;  /* 0x0000000813137899 */ /* 0x000fe2000800063f */
[----:B------:R1:W-:Y:S06]  /*1650*/  STL [R1+0xc], R6 ;  /* 0x00000c0601007387 */ /* 0x0003ec0000100800 */
[----:B------:R-:W-:Y:S01]  /*1660*/  UMOV UR11, UR19 ;  /* 0x00000013000b7c82 */ /* 0x000fe20008000000 */
[----:B------:R-:W-:Y:S01]  /*1670*/  UMOV UR35, UR19 ;  /* 0x0000001300237c82 */ /* 0x000fe20008000000 */
[----:B------:R1:W-:Y:S01]  /*1680*/  UTMALDG.4D [UR16], [UR4], desc[UR6] ;  /* 0x00000610040075b4 */ /* 0x0003e20008019000 */
[----:B------:R1:W-:Y:S01]  /*1690*/  UTMALDG.4D [UR8], [UR4], desc[UR6] ;  /* 0x00000608040075b4 */ /* 0x0003e20008019000 */
[----:B------:R1:W-:Y:S02]  /*16a0*/  UTMALDG.4D [UR32], [UR4], desc[UR6] ;  /* 0x00000620040075b4 */ /* 0x0003e40008019000 */
[----:B-1----:R-:W-:Y:S01]  /*16b0*/  NOP ;  /* 0x0000000000007918 */ /* 0x002fe20000000000 */
.L_x_16:
[----:B------:R-:W2:Y:S02]  /*16c0*/  LDL.LU R2, [R1+0x4] ;  /* 0x0000040001027983 */ /* 0x000ea40000300800 */
[----:B--2---:R-:W-:-:S05]  /*16d0*/  IADD3 R2, R2, -0x4, RZ ;  /* 0xfffffffc02027810 */ /* 0x004fca0007ffe0ff */
[----:B------:R2:W-:Y:S02]  /*16e0*/  STL [R1+0x4], R2 ;  /* 0x0000040201007387 */ /* 0x0005e40000100800 */
.L_x_10:
[----:B------:R-:W-:Y:S05]  /*16f0*/  BSYNC B0 ;  /* 0x0000000000007941 */ /* 0x000fea0003800000 */
.L_x_9:
[----:B-1----:R-:W1:Y:S01]  /*1700*/  S2R R3, SR_CgaCtaId ;  /* 0x0000000000037919 */ /* 0x002e620000008800 */
[----:B--2---:R-:W-:Y:S02]  /*1710*/  MOV R2, 0x400 ;  /* 0x0000040000027802 */ /* 0x004fe40000000f00 */
[----:B------:R-:W-:Y:S02]  /*1720*/  SHF.L.U32 R12, RZ, 0x1f, RZ ;  /* 0x0000001fff0c7819 */ /* 0x000fe400000006ff */
[----:B-1----:R-:W-:-:S04]  /*1730*/  LEA R4, R3, R2, 0x18 ;  /* 0x0000000203047211 */ /* 0x002fc800078ec0ff */
[----:B------:R-:W1:Y:S02]  /*1740*/  SYNCS.PHASECHK.TRANS64.TRYWAIT P1, [R4+URZ+0x66040], R12 ;  /* 0x0660400c040075a7 */ /* 0x000e64000802017f */
[----:B-1----:R-:W-:Y:S05]  /*1750*/  @!P1 BRA `(.L_x_21) ;  /* 0x000000d800d49947 */ /* 0x002fea0003800000 */
.L_x_71:
[----:B------:R-:W2:Y:S01]  /*1760*/  S2R R3, SR_CgaCtaId ;  /* 0x0000000000037919 */ /* 0x000ea20000008800 */
[----:B-1----:R-:W-:-:S04]  /*1770*/  MOV R2, 0x400 ;  /* 0x0000040000027802 */ /* 0x002fc80000000f00 */
[----:B--2---:R-:W-:-:S04]  /*1780*/  LEA R2, R3, R2, 0x18 ;  /* 0x0000000203027211 */ /* 0x004fc800078ec0ff */
[----:B------:R1:W2:Y:S02]  /*1790*/  SYNCS.PHASECHK.TRANS64.TRYWAIT P1, [R2+URZ+0x66000], R12 ;  /* 0x0660000c020075a7 */ /* 0x0002a4000802017f */
[----:B-1----:R-:W-:Y:S01]  /*17a0*/  MOV R2, RZ ;  /* 0x000000ff00027202 */ /* 0x002fe20000000f00 */
[----:B--2---:R-:W-:Y:S06]  /*17b0*/  @!P1 BRA `(.L_x_22) ;  /* 0x000000d800dc9947 */ /* 0x004fec0003800000 */
.L_x_72:
[----:B------:R-:W-:Y:S05]  /*17c0*/  WARPSYNC.ALL ;  /* 0x0000000000007948 */ /* 0x000fea0003800000 */
[----:B------:R-:W2:Y:S01]  /*17d0*/  S2R R16, SR_CgaCtaId ;  /* 0x0000000000107919 */ /* 0x000ea20000008800 */
[----:B------:R-:W-:Y:S01]  /*17e0*/  MOV R15, 0x400 ;  /* 0x00000400000f7802 */ /* 0x000fe20000000f00 */
[----:B------:R-:W-:Y:S01]  /*17f0*/  WARPGROUP.ARRIVE ;  /* 0x00000000000079c5 */ /* 0x000fe20000000000 */
[----:B------:R-:W-:Y:S01]  /*1800*/  UMOV UR7, 0x40000040 ;  /* 0x4000004000077882 */ /* 0x000fe20000000000 */
[----:B------:R-:W-:Y:S01]  /*1810*/  UMOV UR23, 0x40000040 ;  /* 0x4000004000177882 */ /* 0x000fe20000000000 */
[----:B------:R-:W-:Y:S01]  /*1820*/  UMOV UR21, UR7 ;  /* 0x0000000700157c82 */ /* 0x000fe20008000000 */
[----:B------:R-:W-:Y:S01]  /*1830*/  UMOV UR11, 0x40000040 ;  /* 0x40000040000b7882 */ /* 0x000fe20000000000 */
[----:B------:R-:W-:Y:S01]  /*1840*/  MOV R5, UR7 ;  /* 0x0000000700057c02 */ /* 0x000fe20008000f00 */
[----:B------:R-:W-:Y:S01]  /*1850*/  UMOV UR5, UR11 ;  /* 0x0000000b00057c82 */ /* 0x000fe20008000000 */
[----:B------:R-:W-:Y:S01]  /*1860*/  UMOV UR7, 0x40000040 ;  /* 0x4000004000077882 */ /* 0x000fe20000000000 */
        /* <DEDUP_REMOVED lines=10> */
[----:B------:R-:W-:Y:S01]  /*1910*/  ULDC UR9, c[0x0][0x604] ;  /* 0x0001810000097ab9 */ /* 0x000fe20000000800 */
        /* <DEDUP_REMOVED lines=11> */
[----:B--2---:R-:W-:Y:S01]  /*19d0*/  LEA R15, R16, R15, 0x18 ;  /* 0x0000000f100f7211 */ /* 0x004fe200078ec0ff */
[----:B------:R-:W-:Y:S01]  /*19e0*/  ULDC UR39, c[0x0][0x604] ;  /* 0x0001810000277ab9 */ /* 0x000fe20000000800 */
[----:B------:R-:W-:Y:S01]  /*19f0*/  ULDC UR38, c[0x0][0x604] ;  /* 0x0001810000267ab9 */ /* 0x000fe20000000800 */
[----:B------:R-:W-:Y:S01]  /*1a00*/  ULDC UR24, c[0x0][0x604] ;  /* 0x0001810000187ab9 */ /* 0x000fe20000000800 */
[C---:B------:R-:W-:Y:S01]  /*1a10*/  R2UR UR15, R15.reuse ;  /* 0x000000000f0f72ca */ /* 0x040fe200000e0000 */
[----:B------:R-:W-:Y:S01]  /*1a20*/  ULDC UR19, c[0x0][0x604] ;  /* 0x0001810000137ab9 */ /* 0x000fe20000000800 */
[----:B------:R-:W-:Y:S01]  /*1a30*/  R2UR UR4, R15 ;  /* 0x000000000f0472ca */ /* 0x000fe200000e0000 */
[----:B------:R-:W-:Y:S01]  /*1a40*/  ULDC UR18, c[0x0][0x604] ;  /* 0x0001810000127ab9 */ /* 0x000fe20000000800 */
[----:B------:R-:W-:Y:S01]  /*1a50*/  ULDC UR17, c[0x0][0x604] ;  /* 0x0001810000117ab9 */ /* 0x000fe20000000800 */
[----:B------:R-:W-:Y:S01]  /*1a60*/  ULDC UR16, c[0x0][0x604] ;  /* 0x0001810000107ab9 */ /* 0x000fe20000000800 */
[----:B------:R-:W-:Y:S01]  /*1a70*/  ULDC UR14, c[0x0][0x604] ;  /* 0x00018100000e7ab9 */ /* 0x000fe20000000800 */
[----:B------:R-:W-:Y:S01]  /*1a80*/  ULDC UR13, c[0x0][0x604] ;  /* 0x00018100000d7ab9 */ /* 0x000fe20000000800 */
[----:B------:R-:W-:-:S05]  /*1a90*/  ULDC UR12, c[0x0][0x604] ;  /* 0x00018100000c7ab9 */ /* 0x000fca0000000800 */
[----:B------:R-:W-:Y:S02]  /*1aa0*/  UIADD3 UR15, UR15, 0x6000, URZ ;  /* 0x000060000f0f7890 */ /* 0x000fe4000fffe03f */
[----:B------:R-:W-:Y:S02]  /*1ab0*/  USHF.R.U32.HI UR4, URZ, 0x4, UR4 ;  /* 0x000000043f047899 */ /* 0x000fe40008011604 */
[----:B------:R-:W-:Y:S02]  /*1ac0*/  USHF.R.U32.HI UR15, URZ, 0x4, UR15 ;  /* 0x000000043f0f7899 */ /* 0x000fe4000801160f */
[----:B------:R-:W-:Y:S02]  /*1ad0*/  ULOP3.LUT UR4, UR4, 0x3fff, URZ, 0xc0, !UPT ;  /* 0x00003fff04047892 */ /* 0x000fe4000f8ec03f */
[----:B------:R-:W-:Y:S02]  /*1ae0*/  ULOP3.LUT UR15, UR15, 0x3fff, URZ, 0xc0, !UPT ;  /* 0x00003fff0f0f7892 */ /* 0x000fe4000f8ec03f */
[----:B------:R-:W-:-:S02]  /*1af0*/  ULOP3.LUT UR8, UR4, 0x10000, URZ, 0xfc, !UPT ;  /* 0x0001000004087892 */ /* 0x000fc4000f8efc3f */
[----:B------:R-:W-:Y:S02]  /*1b00*/  ULOP3.LUT UR22, UR15, 0x10000, URZ, 0xfc, !UPT ;  /* 0x000100000f167892 */ /* 0x000fe4000f8efc3f */
[----:B------:R-:W-:Y:S02]  /*1b10*/  UIADD3 UR4, UR8, 0x2, URZ ;  /* 0x0000000208047890 */ /* 0x000fe4000fffe03f */
[----:B------:R-:W-:Y:S02]  /*1b20*/  UIADD3 UR56, UR8, 0x204, URZ ;  /* 0x0000020408387890 */ /* 0x000fe4000fffe03f */
[----:B------:R-:W-:Y:S01]  /*1b30*/  UMOV UR6, UR8 ;  /* 0x0000000800067c82 */ /* 0x000fe20008000000 */
[----:B------:R-:W-:Y:S01]  /*1b40*/  UIADD3 UR58, UR22, 0x804, URZ ;  /* 0x00000804163a7890 */ /* 0x000fe2000fffe03f */
[----:B------:R-:W-:Y:S01]  /*1b50*/  MOV R4, UR6 ;  /* 0x0000000600047c02 */ /* 0x000fe20008000f00 */
[----:B------:R-:W-:Y:S01]  /*1b60*/  UMOV UR20, UR6 ;  /* 0x0000000600147c82 */ /* 0x000fe20008000000 */
[----:B------:R-:W-:-:S02]  /*1b70*/  UIADD3 UR6, UR22, 0x2, URZ ;  /* 0x0000000216067890 */ /* 0x000fc4000fffe03f */
[----:B------:R-:W-:Y:S01]  /*1b80*/  HGMMA.64x256x16.F32.BF16 R24, gdesc[UR20], RZ, !UPT, gsb0 ;  /* 0x03e00000141879f0 */ /* 0x000fe2000c0018ff */
[----:B------:R-:W-:Y:S01]  /*1b90*/  UMOV UR10, UR4 ;  /* 0x00000004000a7c82 */ /* 0x000fe20008000000 */
[----:B------:R2:W-:Y:S01]  /*1ba0*/  STL.64 [R1+0x50], R4 ;  /* 0x0000500401007387 */ /* 0x0005e20000100a00 */
[----:B------:R-:W-:Y:S01]  /*1bb0*/  UMOV UR4, UR10 ;  /* 0x0000000a00047c82 */ /* 0x000fe20008000000 */
[----:B------:R-:W-:Y:S02]  /*1bc0*/  UIADD3 UR52, UR8, 0x206, URZ ;  /* 0x0000020608347890 */ /* 0x000fe4000fffe03f */
[----:B------:R-:W-:Y:S02]  /*1bd0*/  UIADD3 UR54, UR22, 0x806, URZ ;  /* 0x0000080616367890 */ /* 0x000fe4000fffe03f */
[----:B------:R-:W-:Y:S02]  /*1be0*/  UIADD3 UR48, UR8, 0x400, URZ ;  /* 0x0000040008307890 */ /* 0x000fe4000fffe03f */
[----:B------:R-:W-:-:S02]  /*1bf0*/  UIADD3 UR50, UR22, 0x1000, URZ ;  /* 0x0000100016327890 */ /* 0x000fc4000fffe03f */
[----:B------:R-:W-:Y:S01]  /*1c00*/  UIADD3 UR44, UR8, 0x402, URZ ;  /* 0x00000402082c7890 */ /* 0x000fe2000fffe03f */
[----:B--2---:R-:W-:Y:S01]  /*1c10*/  MOV R4, UR10 ;  /* 0x0000000a00047c02 */ /* 0x004fe20008000f00 */
[----:B------:R-:W-:Y:S01]  /*1c20*/  UIADD3 UR46, UR22, 0x1002, URZ ;  /* 0x00001002162e7890 */ /* 0x000fe2000fffe03f */
[----:B------:R-:W-:Y:S01]  /*1c30*/  MOV R5, UR11 ;  /* 0x0000000b00057c02 */ /* 0x000fe20008000f00 */
[----:B------:R-:W-:Y:S01]  /*1c40*/  UMOV UR11, 0x40000040 ;  /* 0x40000040000b7882 */ /* 0x000fe20000000000 */
[----:B------:R-:W-:Y:S02]  /*1c50*/  UIADD3 UR40, UR8, 0x406, URZ ;  /* 0x0000040608287890 */ /* 0x000fe4000fffe03f */
[----:B------:R-:W-:Y:S01]  /*1c60*/  UIADD3 UR42, UR22, 0x1006, URZ ;  /* 0x00001006162a7890 */ /* 0x000fe2000fffe03f */
[----:B------:R2:W-:Y:S01]  /*1c70*/  STL.64 [R1+0x40], R4 ;  /* 0x0000400401007387 */ /* 0x0005e20000100a00 */
[----:B------:R-:W-:Y:S01]  /*1c80*/  ULDC UR23, c[0x0][0x604] ;  /* 0x0001810000177ab9 */ /* 0x000fe20000000800 */
[----:B------:R-:W-:Y:S01]  /*1c90*/  ULDC UR21, c[0x0][0x604] ;  /* 0x0001810000157ab9 */ /* 0x000fe20000000800 */
[----:B------:R-:W-:Y:S01]  /*1ca0*/  ULDC UR20, c[0x0][0x604] ;  /* 0x0001810000147ab9 */ /* 0x000fe20000000800 */
[----:B--2---:R-:W-:Y:S01]  /*1cb0*/  MOV R5, UR11 ;  /* 0x0000000b00057c02 */ /* 0x004fe20008000f00 */
[----:B------:R-:W-:-:S02]  /*1cc0*/  WARPGROUP.DEPBAR.LE gsb0, 0x0 ;  /* 0x00008000000079c5 */ /* 0x000fc40000010000 */
[----:B------:R-:W-:-:S06]  /*1cd0*/  WARPGROUP.ARRIVE ;  /* 0x00000000000079c5 */ /* 0x000fcc0000000000 */
[----:B------:R-:W-:Y:S01]  /*1ce0*/  HGMMA.64x256x16.F32.BF16 R24, gdesc[UR4], R24, gsb0 ;  /* 0x03e00000041879f0 */ /* 0x000fe20008001818 */
[----:B------:R-:W-:Y:S02]  /*1cf0*/  UIADD3 UR4, UR8, 0x4, URZ ;  /* 0x0000000408047890 */ /* 0x000fe4000fffe03f */
[----:B------:R-:W-:Y:S01]  /*1d00*/  UIADD3 UR6, UR22, 0x4, URZ ;  /* 0x0000000416067890 */ /* 0x000fe2000fffe03f */
[----:B------:R-:W-:Y:S01]  /*1d10*/  UMOV UR5, UR11 ;  /* 0x0000000b00057c82 */ /* 0x000fe20008000000 */
[----:B------:R-:W-:Y:S01]  /*1d20*/  UMOV UR7, 0x40000040 ;  /* 0x4000004000077882 */ /* 0x000fe20000000000 */
[----:B------:R-:W-:Y:S02]  /*1d30*/  UMOV UR11, 0x40000040 ;  /* 0x40000040000b7882 */ /* 0x000fe40000000000 */
[----:B------:R-:W-:Y:S02]  /*1d40*/  UMOV UR10, UR4 ;  /* 0x00000004000a7c82 */ /* 0x000fe40008000000 */
[----:B------:R-:W-:Y:S01]  /*1d50*/  UMOV UR4, UR10 ;  /* 0x0000000a00047c82 */ /* 0x000fe20008000000 */
[----:B------:R-:W-:-:S05]  /*1d60*/  MOV R4, UR10 ;  /* 0x0000000a00047c02 */ /* 0x000fca0008000f00 */
[----:B------:R2:W-:Y:S02]  /*1d70*/  STL.64 [R1+0x38], R4 ;  /* 0x0000380401007387 */ /* 0x0005e40000100a00 */
[----:B--2---:R-:W-:Y:S01]  /*1d80*/  MOV R5, UR11 ;  /* 0x0000000b00057c02 */ /* 0x004fe20008000f00 */
[----:B------:R-:W-:Y:S02]  /*1d90*/  WARPGROUP.DEPBAR.LE gsb0, 0x0 ;  /* 0x00008000000079c5 */ /* 0x000fe40000010000 */
[----:B------:R-:W-:-:S07]  /*1da0*/  WARPGROUP.ARRIVE ;  /* 0x00000000000079c5 */ /* 0x000fce0000000000 */
        /* <DEDUP_REMOVED lines=31> */
[----:B------:R-:W-:Y:S02]  /*1fa0*/  ULDC UR11, c[0x0][0x604] ;  /* 0x00018100000b7ab9 */ /* 0x000fe40000000800 */
[----:B------:R-:W-:Y:S02]  /*1fb0*/  UMOV UR10, UR4 ;  /* 0x00000004000a7c82 */ /* 0x000fe40008000000 */
[----:B------:R-:W-:Y:S01]  /*1fc0*/  UMOV UR4, UR10 ;  /* 0x0000000a00047c82 */ /* 0x000fe20008000000 */
[----:B------:R-:W-:Y:S01]  /*1fd0*/  MOV R4, UR10 ;  /* 0x0000000a00047c02 */ /* 0x000fe20008000f00 */
[----:B------:R-:W-:-:S04]  /*1fe0*/  ULDC UR10, c[0x0][0x604] ;  /* 0x00018100000a7ab9 */ /* 0x000fc80000000800 */
[----:B------:R2:W-:Y:S01]  /*1ff0*/  STL.64 [R1+0x48], R4 ;  /* 0x0000480401007387 */ /* 0x0005e20000100a00 */
[----:B------:R-:W-:Y:S02]  /*2000*/  WARPGROUP.DEPBAR.LE gsb0, 0x0 ;  /* 0x00008000000079c5 */ /* 0x000fe40000010000 */
[----:B------:R-:W-:-:S09]  /*2010*/  WARPGROUP.ARRIVE ;  /* 0x00000000000079c5 */ /* 0x000fd20000000000 */
[----:B------:R-:W-:Y:S01]  /*2020*/  HGMMA.64x256x16.F32.BF16 R24, gdesc[UR4], R24, gsb0 ;  /* 0x03e00000041879f0 */ /* 0x000fe20008001818 */
[----:B------:R-:W-:Y:S02]  /*2030*/  UIADD3 UR4, UR8, 0x404, URZ ;  /* 0x0000040408047890 */ /* 0x000fe4000fffe03f */
[----:B------:R-:W-:Y:S01]  /*2040*/  UIADD3 UR6, UR22, 0x1004, URZ ;  /* 0x0000100416067890 */ /* 0x000fe2000fffe03f */
[----:B------:R-:W-:Y:S01]  /*2050*/  UMOV UR5, 0x40000040 ;  /* 0x4000004000057882 */ /* 0x000fe20000000000 */
[----:B------:R-:W-:Y:S01]  /*2060*/  UMOV UR7, 0x40000040 ;  /* 0x4000004000077882 */ /* 0x000fe20000000000 */
[----:B------:R-:W-:Y:S01]  /*2070*/  ULDC UR8, c[0x0][0x604] ;  /* 0x0001810000087ab9 */ /* 0x000fe20000000800 */
[----:B------:R-:W-:Y:S02]  /*2080*/  WARPGROUP.DEPBAR.LE gsb0, 0x0 ;  /* 0x00008000000079c5 */ /* 0x000fe40000010000 */
[----:B------:R-:W-:-:S15]  /*2090*/  WARPGROUP.ARRIVE ;  /* 0x00000000000079c5 */ /* 0x000fde0000000000 */
[----:B------:R-:W-:-:S04]  /*20a0*/  NOP ;  /* 0x0000000000007918 */ /* 0x000fc80000000000 */
[----:B------:R-:W-:Y:S03]  /*20b0*/  HGMMA.64x256x16.F32.BF16 R24, gdesc[UR56], R24, gsb0 ;  /* 0x03e00000381879f0 */ /* 0x000fe60008001818 */
[----:B------:R-:W-:Y:S02]  /*20c0*/  WARPGROUP.DEPBAR.LE gsb0, 0x0 ;  /* 0x00008000000079c5 */ /* 0x000fe40000010000 */
[----:B------:R-:W-:-:S15]  /*20d0*/  WARPGROUP.ARRIVE ;  /* 0x00000000000079c5 */ /* 0x000fde0000000000 */
[----:B------:R-:W-:-:S08]  /*20e0*/  NOP ;  /* 0x0000000000007918 */ /* 0x000fd00000000000 */
        /* <DEDUP_REMOVED lines=12> */
[----:B------:R-:W-:Y:S01]  /*21b0*/  HGMMA.64x256x16.F32.BF16 R24, gdesc[UR4], R24, gsb0 ;  /* 0x03e00000041879f0 */ /* 0x000fe20008001818 */
[----:B------:R-:W-:Y:S01]  /*21c0*/  ULDC UR7, c[0x0][0x604] ;  /* 0x0001810000077ab9 */ /* 0x000fe20000000800 */
[----:B------:R-:W-:Y:S01]  /*21d0*/  ULDC UR6, c[0x0][0x604] ;  /* 0x0001810000067ab9 */ /* 0x000fe20000000800 */
[----:B------:R-:W-:Y:S02]  /*21e0*/  WARPGROUP.DEPBAR.LE gsb0, 0x0 ;  /* 0x00008000000079c5 */ /* 0x000fe40000010000 */
[----:B------:R-:W-:-:S15]  /*21f0*/  WARPGROUP.ARRIVE ;  /* 0x00000000000079c5 */ /* 0x000fde0000000000 */
[----:B------:R-:W-:-:S08]  /*2200*/  NOP ;  /* 0x0000000000007918 */ /* 0x000fd00000000000 */
[----:B------:R-:W-:Y:S03]  /*2210*/  HGMMA.64x256x16.F32.BF16 R24, gdesc[UR40], R24, gsb0 ;  /* 0x03e00000281879f0 */ /* 0x000fe60008001818 */
[----:B------:R-:W-:Y:S02]  /*2220*/  WARPGROUP.DEPBAR.LE gsb0, 0x0 ;  /* 0x00008000000079c5 */ /* 0x000fe40000010000 */
[----:B-1----:R-:W-:Y:S01]  /*2230*/  FMNMX R3, R24, R25, !PT ;  /* 0x0000001918037209 */ /* 0x002fe20007800000 */
[----:B------:R-:W1:Y:S01]  /*2240*/  SYNCS.PHASECHK.TRANS64.TRYWAIT P6, [R15+URZ+0x66008], R12 ;  /* 0x0660080c0f0075a7 */ /* 0x000e6200080c017f */
[----:B--2---:R-:W-:Y:S02]  /*2250*/  FMNMX R5, R26, R27, !PT ;  /* 0x0000001b1a057209 */ /* 0x004fe40007800000 */
[----:B------:R-:W-:Y:S02]  /*2260*/  FMNMX R4, R28, R3, !PT ;  /* 0x000000031c047209 */ /* 0x000fe40007800000 */
[----:B------:R-:W-:-:S02]  /*2270*/  FMNMX R6, R30, R5, !PT ;  /* 0x000000051e067209 */ /* 0x000fc40007800000 */
[----:B------:R-:W-:Y:S02]  /*2280*/  FMNMX R3, R29, R4, !PT ;  /* 0x000000041d037209 */ /* 0x000fe40007800000 */
[----:B------:R-:W-:Y:S02]  /*2290*/  FMNMX R5, R31, R6, !PT ;  /* 0x000000061f057209 */ /* 0x000fe40007800000 */
[----:B------:R-:W-:Y:S02]  /*22a0*/  FMNMX R4, R32, R3, !PT ;  /* 0x0000000320047209 */ /* 0x000fe40007800000 */
[----:B------:R-:W-:Y:S02]  /*22b0*/  FMNMX R6, R34, R5, !PT ;  /* 0x0000000522067209 */ /* 0x000fe40007800000 */
        /* <DEDUP_REMOVED lines=117> */
[----:B------:R-:W-:-:S03]  /*2a10*/  FMNMX R6, R151, R6, !PT ;  /* 0x0000000697067209 */ /* 0x000fc60007800000 */
[----:B------:R-:W2:Y:S04]  /*2a20*/  SHFL.BFLY PT, R3, R4, 0x1, 0x1f ;  /* 0x0c201f0004037f89 */ /* 0x000ea800000e0000 */
[----:B------:R-:W3:Y:S01]  /*2a30*/  SHFL.BFLY PT, R5, R6, 0x1, 0x1f ;  /* 0x0c201f0006057f89 */ /* 0x000ee200000e0000 */
[----:B--2---:R-:W-:Y:S02]  /*2a40*/  FMNMX R3, R4, R3, !PT ;  /* 0x0000000304037209 */ /* 0x004fe40007800000 */
[----:B---3--:R-:W-:-:S03]  /*2a50*/  FMNMX R5, R6, R5, !PT ;  /* 0x0000000506057209 */ /* 0x008fc60007800000 */
[----:B------:R-:W2:Y:S04]  /*2a60*/  SHFL.BFLY PT, R8, R3, 0x2, 0x1f ;  /* 0x0c401f0003087f89 */ /* 0x000ea800000e0000 */
[----:B------:R-:W3:Y:S01]  /*2a70*/  SHFL.BFLY PT, R10, R5, 0x2, 0x1f ;  /* 0x0c401f00050a7f89 */ /* 0x000ee200000e0000 */
[----:B--2---:R-:W-:-:S04]  /*2a80*/  FMNMX R9, R3, R8, !PT ;  /* 0x0000000803097209 */ /* 0x004fc80007800000 */
[----:B------:R-:W-:Y:S01]  /*2a90*/  FSETP.NEU.AND P1, PT, R9, -INF , PT ;  /* 0xff8000000900780b */ /* 0x000fe20003f2d000 */
[----:B------:R2:W-:Y:S01]  /*2aa0*/  STL [R1+0x14], R9 ;  /* 0x0000140901007387 */ /* 0x0005e20000100800 */
[----:B---3--:R-:W-:Y:S02]  /*2ab0*/  FMNMX R7, R5, R10, !PT ;  /* 0x0000000a05077209 */ /* 0x008fe40007800000 */
[----:B------:R-:W-:Y:S02]  /*2ac0*/  FSEL R3, R9, RZ, P1 ;  /* 0x000000ff09037208 */ /* 0x000fe40000800000 */
[----:B------:R-:W-:Y:S01]  /*2ad0*/  FSETP.NEU.AND P1, PT, R7, -INF , PT ;  /* 0xff8000000700780b */ /* 0x000fe20003f2d000 */
[----:B------:R3:W-:Y:S02]  /*2ae0*/  STL [R1+0x10], R7 ;  /* 0x0000100701007387 */ /* 0x0007e40000100800 */
[----:B------:R-:W-:Y:S01]  /*2af0*/  FMUL R3, R3, UR11 ;  /* 0x0000000b03037c20 */ /* 0x000fe20008400000 */
[----:B------:R-:W-:-:S03]  /*2b00*/  ULDC UR11, c[0x0][0x604] ;  /* 0x00018100000b7ab9 */ /* 0x000fc60000000800 */
[--C-:B------:R-:W-:Y:S01]  /*2b10*/  FFMA R24, R24, UR10, -R3.reuse ;  /* 0x0000000a18187c23 */ /* 0x100fe20008000803 */
[--C-:B------:R-:W-:Y:S01]  /*2b20*/  FFMA R4, R25, UR9, -R3.reuse ;  /* 0x0000000919047c23 */ /* 0x100fe20008000803 */
[--C-:B------:R-:W-:Y:S01]  /*2b30*/  FFMA R5, R28, UR8, -R3.reuse ;  /* 0x000000081c057c23 */ /* 0x100fe20008000803 */
[--C-:B------:R-:W-:Y:S01]  /*2b40*/  FFMA R8, R29, UR7, -R3.reuse ;  /* 0x000000071d087c23 */ /* 0x100fe20008000803 */
[----:B------:R-:W-:Y:S01]  /*2b50*/  ULDC UR10, c[0x0][0x604] ;  /* 0x00018100000a7ab9 */ /* 0x000fe20000000800 */
[----:B------:R-:W-:Y:S01]  /*2b60*/  FSETP.GEU.AND P4, PT, R24, -126, PT ;  /* 0xc2fc00001800780b */ /* 0x000fe20003f8e000 */
[----:B------:R-:W-:Y:S01]  /*2b70*/  ULDC UR9, c[0x0][0x604] ;  /* 0x0001810000097ab9 */ /* 0x000fe20000000800 */
[----:B------:R-:W-:Y:S01]  /*2b80*/  FSETP.GEU.AND P5, PT, R4, -126, PT ;  /* 0xc2fc00000400780b */ /* 0x000fe20003fae000 */
[----:B------:R-:W-:Y:S01]  /*2b90*/  ULDC UR8, c[0x0][0x604] ;  /* 0x0001810000087ab9 */ /* 0x000fe20000000800 */
[----:B------:R-:W-:Y:S01]  /*2ba0*/  ULDC UR7, c[0x0][0x604] ;  /* 0x0001810000077ab9 */ /* 0x000fe20000000800 */
[--C-:B------:R-:W-:Y:S01]  /*2bb0*/  FFMA R32, R32, UR6, -R3.reuse ;  /* 0x0000000620207c23 */ /* 0x100fe20008000803 */
        /* <DEDUP_REMOVED lines=88> */
[----:B------:R-:W-:Y:S01]  /*3140*/  FFMA R149, R149, UR7, -R3 ;  /* 0x0000000795957c23 */ /* 0x000fe20008000803 */
[----:B------:R-:W-:Y:S01]  /*3150*/  FSEL R3, R7, RZ, P1 ;  /* 0x000000ff07037208 */ /* 0x000fe20000800000 */
[----:B------:R-:W-:Y:S01]  /*3160*/  @!P4 FMUL R24, R24, 0.5 ;  /* 0x3f0000001818c820 */ /* 0x000fe20000400000 */
[----:B------:R-:W-:Y:S01]  /*3170*/  @!P5 FMUL R4, R4, 0.5 ;  /* 0x3f0000000404d820 */ /* 0x000fe20000400000 */
[----:B------:R-:W-:Y:S01]  /*3180*/  ULDC UR11, c[0x0][0x604] ;  /* 0x00018100000b7ab9 */ /* 0x000fe20000000800 */
[----:B------:R-:W-:Y:S01]  /*3190*/  FSETP.GEU.AND P2, PT, R5, -126, PT ;  /* 0xc2fc00000500780b */ /* 0x000fe20003f4e000 */
[----:B--2---:R-:W-:Y:S01]  /*31a0*/  FMUL R9, R3, UR11 ;  /* 0x0000000b03097c20 */ /* 0x004fe20008400000 */
[----:B------:R-:W-:Y:S01]  /*31b0*/  ULDC UR10, c[0x0][0x604] ;  /* 0x00018100000a7ab9 */ /* 0x000fe20000000800 */
[----:B------:R-:W2:Y:S01]  /*31c0*/  MUFU.EX2 R3, R24 ;  /* 0x0000001800037308 */ /* 0x000ea20000000800 */
[----:B------:R-:W-:Y:S01]  /*31d0*/  ULDC UR9, c[0x0][0x604] ;  /* 0x0001810000097ab9 */ /* 0x000fe20000000800 */
[----:B------:R-:W-:Y:S01]  /*31e0*/  ULDC UR8, c[0x0][0x604] ;  /* 0x0001810000087ab9 */ /* 0x000fe20000000800 */
[----:B------:R-:W-:Y:S01]  /*31f0*/  ULDC UR7, c[0x0][0x604] ;  /* 0x0001810000077ab9 */ /* 0x000fe20000000800 */
[--C-:B---3--:R-:W-:Y:S01]  /*3200*/  FFMA R7, R26, UR10, -R9.reuse ;  /* 0x0000000a1a077c23 */ /* 0x108fe20008000809 */
[--C-:B------:R-:W-:Y:S01]  /*3210*/  FFMA R6, R27, UR9, -R9.reuse ;  /* 0x000000091b067c23 */ /* 0x100fe20008000809 */
[--C-:B------:R-:W-:Y:S01]  /*3220*/  FFMA R10, R30, UR8, -R9.reuse ;  /* 0x000000081e0a7c23 */ /* 0x100fe20008000809 */
[--C-:B------:R-:W-:Y:S01]  /*3230*/  FFMA R31, R31, UR7, -R9.reuse ;  /* 0x000000071f1f7c23 */ /* 0x100fe20008000809 */
[----:B------:R-:W3:Y:S01]  /*3240*/  MUFU.EX2 R4, R4 ;  /* 0x0000000400047308 */ /* 0x000ee20000000800 */
[----:B------:R-:W-:Y:S01]  /*3250*/  P2R R14, PR, RZ, 0x4 ;  /* 0x00000004ff0e7803 */ /* 0x000fe20000000000 */
[----:B------:R-:W-:Y:S01]  /*3260*/  @!P2 FMUL R5, R5, 0.5 ;  /* 0x3f0000000505a820 */ /* 0x000fe20000400000 */
[----:B------:R-:W-:Y:S01]  /*3270*/  FSETP.GEU.AND P1, PT, R8, -126, PT ;  /* 0xc2fc00000800780b */ /* 0x000fe20003f2e000 */
[----:B------:R-:W-:Y:S01]  /*3280*/  ULDC UR6, c[0x0][0x604] ;  /* 0x0001810000067ab9 */ /* 0x000fe20000000800 */
[----:B------:R-:W-:Y:S01]  /*3290*/  FSETP.GEU.AND P2, PT, R7, -126, PT ;  /* 0xc2fc00000700780b */ /* 0x000fe20003f4e000 */
[----:B------:R-:W-:Y:S01]  /*32a0*/  ULDC UR35, c[0x0][0x604] ;  /* 0x0001810000237ab9 */ /* 0x000fe20000000800 */
[----:B------:R-:W-:Y:S01]  /*32b0*/  FSETP.GEU.AND P3, PT, R6, -126, PT ;  /* 0xc2fc00000600780b */ /* 0x000fe20003f6e000 */
[----:B------:R-:W-:Y:S01]  /*32c0*/  ULDC UR34, c[0x0][0x604] ;  /* 0x0001810000227ab9 */ /* 0x000fe20000000800 */
[----:B--2---:R-:W-:Y:S01]  /*32d0*/  @!P4 FMUL R3, R3, R3 ;  /* 0x000000030303c220 */ /* 0x004fe20000400000 */
[----:B------:R-:W-:Y:S01]  /*32e0*/  FSETP.GEU.AND P4, PT, R10, -126, PT ;  /* 0xc2fc00000a00780b */ /* 0x000fe20003f8e000 */
[----:B------:R-:W-:Y:S01]  /*32f0*/  ULDC UR33, c[0x0][0x604] ;  /* 0x0001810000217ab9 */ /* 0x000fe20000000800 */
[----:B------:R-:W-:Y:S01]  /*3300*/  ULDC UR32, c[0x0][0x604] ;  /* 0x0001810000207ab9 */ /* 0x000fe20000000800 */
[----:B------:R-:W-:Y:S01]  /*3310*/  ULDC UR31, c[0x0][0x604] ;  /* 0x00018100001f7ab9 */ /* 0x000fe20000000800 */
[----:B------:R-:W-:Y:S01]  /*3320*/  ULDC UR30, c[0x0][0x604] ;  /* 0x00018100001e7ab9 */ /* 0x000fe20000000800 */
[----:B------:R-:W-:Y:S01]  /*3330*/  ULDC UR29, c[0x0][0x604] ;  /* 0x00018100001d7ab9 */ /* 0x000fe20000000800 */
[----:B------:R-:W-:Y:S01]  /*3340*/  ULDC UR28, c[0x0][0x604] ;  /* 0x00018100001c7ab9 */ /* 0x000fe20000000800 */
[----:B---3--:R-:W-:Y:S01]  /*3350*/  @!P5 FMUL R4, R4, R4 ;  /* 0x000000040404d220 */ /* 0x008fe20000400000 */
[----:B------:R-:W-:Y:S01]  /*3360*/  FSETP.GEU.AND P5, PT, R31, -126, PT ;  /* 0xc2fc00001f00780b */ /* 0x000fe20003fae000 */
        /* <DEDUP_REMOVED lines=21> */
[----:B------:R-:W-:Y:S01]  /*34c0*/  @!P1 FMUL R8, R8, 0.5 ;  /* 0x3f00000008089820 */ /* 0x000fe20000400000 */
[----:B------:R-:W-:Y:S01]  /*34d0*/  @!P2 FMUL R7, R7, 0.5 ;  /* 0x3f0000000707a820 */ /* 0x000fe20000400000 */
[----:B------:R-:W-:Y:S01]  /*34e0*/  @!P3 FMUL R6, R6, 0.5 ;  /* 0x3f0000000606b820 */ /* 0x000fe20000400000 */
[----:B------:R-:W-:Y:S01]  /*34f0*/  @!P4 FMUL R10, R10, 0.5 ;  /* 0x3f0000000a0ac820 */ /* 0x000fe20000400000 */
        /* <DEDUP_REMOVED lines=30> */
[----:B------:R-:W-:Y:S01]  /*36e0*/  @!P5 FMUL R31, R31, 0.5 ;  /* 0x3f0000001f1fd820 */ /* 0x000fe20000400000 */
        /* <DEDUP_REMOVED lines=60> */
[----:B------:R-:W2:Y:S08]  /*3ab0*/  MUFU.EX2 R5, R5 ;  /* 0x0000000500057308 */ /* 0x000eb00000000800 */
[----:B------:R-:W3:Y:S08]  /*3ac0*/  MUFU.EX2 R8, R8 ;  /* 0x0000000800087308 */ /* 0x000ef00000000800 */
[----:B------:R-:W4:Y:S08]  /*3ad0*/  MUFU.EX2 R7, R7 ;  /* 0x0000000700077308 */ /* 0x000f300000000800 */
[----:B------:R-:W1:Y:S08]  /*3ae0*/  MUFU.EX2 R6, R6 ;  /* 0x0000000600067308 */ /* 0x000e700000000800 */
[----:B------:R-:W2:Y:S08]  /*3af0*/  MUFU.EX2 R10, R10 ;  /* 0x0000000a000a7308 */ /* 0x000eb00000000800 */
[----:B------:R2:W2:Y:S01]  /*3b00*/  MUFU.EX2 R9, R31 ;  /* 0x0000001f00097308 */ /* 0x0004a20000000800 */
[----:B-1-34-:R-:W-:Y:S05]  /*3b10*/  @!P6 BRA `(.L_x_23) ;  /* 0x000000b80024e947 */ /* 0x01afea0003800000 */
.L_x_73:
[----:B------:R-:W-:Y:S01]  /*3b20*/  ISETP.NE.AND P6, PT, R14, RZ, PT ;  /* 0x000000ff0e00720c */ /* 0x000fe20003fc5270 */
[----:B------:R-:W-:Y:S01]  /*3b30*/  @!P1 FMUL R8, R8, R8 ;  /* 0x0000000808089220 */ /* 0x000fe20000400000 */
[----:B------:R-:W-:Y:S01]  /*3b40*/  @!P2 FMUL R7, R7, R7 ;  /* 0x000000070707a220 */ /* 0x000fe20000400000 */
[----:B------:R-:W-:Y:S01]  /*3b50*/  @!P3 FMUL R6, R6, R6 ;  /* 0x000000060606b220 */ /* 0x000fe20000400000 */
[----:B--2---:R-:W-:Y:S01]  /*3b60*/  @!P4 FMUL R10, R10, R10 ;  /* 0x0000000a0a0ac220 */ /* 0x004fe20000400000 */
[----:B------:R-:W-:Y:S01]  /*3b70*/  @!P5 FMUL R9, R9, R9 ;  /* 0x000000090909d220 */ /* 0x000fe20000400000 */
[----:B------:R-:W-:Y:S01]  /*3b80*/  ULOP3.LUT UR15, UR15, 0x8000000, URZ, 0xfc, !UPT ;  /* 0x080000000f0f7892 */ /* 0x000fe2000f8efc3f */
[----:B------:R-:W-:Y:S01]  /*3b90*/  F2FP.BF16.F32.PACK_AB R24, R4, R3 ;  /* 0x000000030418723e */ /* 0x000fe200000010ff */
[----:B------:R-:W-:Y:S01]  /*3ba0*/  UMOV UR7, 0x40000040 ;  /* 0x4000004000077882 */ /* 0x000fe20000000000 */
[----:B------:R-:W-:Y:S01]  /*3bb0*/  F2FP.BF16.F32.PACK_AB R25, R6, R7 ;  /* 0x000000070619723e */ /* 0x000fe200000010ff */
[----:B------:R-:W-:Y:S01]  /*3bc0*/  UIADD3 UR6, UR15, 0x1800, URZ ;  /* 0x000018000f067890 */ /* 0x000fe2000fffe03f */
[----:B------:R-:W-:Y:S01]  /*3bd0*/  F2FP.BF16.F32.PACK_AB R27, R9, R10 ;  /* 0x0000000a091b723e */ /* 0x000fe200000010ff */
[----:B------:R-:W2:Y:S01]  /*3be0*/  S2R R249, SR_CgaCtaId ;  /* 0x0000000000f97919 */ /* 0x000ea20000008800 */
[----:B------:R-:W-:Y:S01]  /*3bf0*/  @!P6 FMUL R5, R5, R5 ;  /* 0x000000050505e220 */ /* 0x000fe20000400000 */
[----:B------:R-:W-:-:S02]  /*3c00*/  FSETP.GEU.AND P6, PT, R32, -126, PT ;  /* 0xc2fc00002000780b */ /* 0x000fc40003fce000 */
[----:B------:R-:W-:Y:S02]  /*3c10*/  FSETP.GEU.AND P1, PT, R33, -126, PT ;  /* 0xc2fc00002100780b */ /* 0x000fe40003f2e000 */
[----:B------:R-:W-:Y:S02]  /*3c20*/  F2FP.BF16.F32.PACK_AB R26, R8, R5 ;  /* 0x00000005081a723e */ /* 0x000fe400000010ff */
[----:B------:R-:W-:Y:S02]  /*3c30*/  FSETP.GEU.AND P2, PT, R36, -126, PT ;  /* 0xc2fc00002400780b */ /* 0x000fe40003f4e000 */
[----:B------:R-:W-:Y:S01]  /*3c40*/  WARPGROUP.ARRIVE ;  /* 0x00000000000079c5 */ /* 0x000fe20000000000 */
[----:B------:R-:W-:Y:S02]  /*3c50*/  FSETP.GEU.AND P3, PT, R37, -126, PT ;  /* 0xc2fc00002500780b */ /* 0x000fe40003f6e000 */
[----:B------:R-:W-:Y:S02]  /*3c60*/  FSETP.GEU.AND P4, PT, R34, -126, PT ;  /* 0xc2fc00002200780b */ /* 0x000fe40003f8e000 */
[----:B------:R-:W-:Y:S01]  /*3c70*/  @!P6 FMUL R32, R32, 0.5 ;  /* 0x3f0000002020e820 */ /* 0x000fe20000400000 */
[----:B------:R-:W-:Y:S01]  /*3c80*/  HGMMA.64x192x16.F32.BF16 R152, R24, gdesc[UR4].tnspB, RZ, !UPT, gsb0 ;  /* 0x42e0000418987df0 */ /* 0x000fe2000c0018ff */
[----:B------:R-:W-:Y:S01]  /*3c90*/  @!P1 FMUL R33, R33, 0.5 ;  /* 0x3f00000021219820 */ /* 0x000fe20000400000 */
[----:B------:R-:W-:Y:S01]  /*3ca0*/  FSETP.GEU.AND P5, PT, R35, -126, PT ;  /* 0xc2fc00002300780b */ /* 0x000fe20003fae000 */
[----:B------:R-:W-:Y:S01]  /*3cb0*/  UIADD3 UR6, UR15, 0x1880, URZ ;  /* 0x000018800f067890 */ /* 0x000fe2000fffe03f */
[----:B------:R-:W-:Y:S01]  /*3cc0*/  MOV R248, 0x400 ;  /* 0x0000040000f87802 */ /* 0x000fe20000000f00 */
[----:B------:R-:W3:Y:S01]  /*3cd0*/  MUFU.EX2 R32, R32 ;  /* 0x0000002000207308 */ /* 0x000ee20000000800 */
[----:B------:R-:W-:Y:S01]  /*3ce0*/  @!P2 FMUL R36, R36, 0.5 ;  /* 0x3f0000002424a820 */ /* 0x000fe20000400000 */
[----:B------:R-:W-:Y:S01]  /*3cf0*/  UMOV UR7, 0x40000040 ;  /* 0x4000004000077882 */ /* 0x000fe20000000000 */
[----:B------:R-:W-:-:S02]  /*3d00*/  @!P3 FMUL R37, R37, 0.5 ;  /* 0x3f0000002525b820 */ /* 0x000fc40000400000 */
[----:B------:R-:W-:-:S03]  /*3d10*/  @!P4 FMUL R34, R34, 0.5 ;  /* 0x3f0000002222c820 */ /* 0x000fc60000400000 */
[----:B------:R-:W4:Y:S02]  /*3d20*/  MUFU.EX2 R33, R33 ;  /* 0x0000002100217308 */ /* 0x000f240000000800 */
[----:B------:R-:W-:Y:S01]  /*3d30*/  @!P5 FMUL R35, R35, 0.5 ;  /* 0x3f0000002323d820 */ /* 0x000fe20000400000 */
[----:B--2---:R-:W-:-:S04]  /*3d40*/  LEA R248, R249, R248, 0x18 ;  /* 0x000000f8f9f87211 */ /* 0x004fc800078ec0ff */
[----:B------:R-:W-:Y:S01]  /*3d50*/  IADD3 R248, R248, 0x66020, RZ ;  /* 0x00066020f8f87810 */ /* 0x000fe20007ffe0ff */
[----:B------:R-:W2:Y:S01]  /*3d60*/  MUFU.EX2 R36, R36 ;  /* 0x0000002400247308 */ /* 0x000ea20000000800 */
[----:B---3--:R-:W-:Y:S01]  /*3d70*/  @!P6 FMUL R32, R32, R32 ;  /* 0x000000202020e220 */ /* 0x008fe20000400000 */
[----:B------:R-:W-:-:S06]  /*3d80*/  FSETP.GEU.AND P6, PT, R38, -126, PT ;  /* 0xc2fc00002600780b */ /* 0x000fcc0003fce000 */
[----:B------:R-:W3:Y:S01]  /*3d90*/  MUFU.EX2 R37, R37 ;  /* 0x0000002500257308 */ /* 0x000ee20000000800 */
[----:B----4-:R-:W-:Y:S01]  /*3da0*/  @!P1 FMUL R33, R33, R33 ;  /* 0x0000002121219220 */ /* 0x010fe20000400000 */
[----:B------:R-:W-:-:S05]  /*3db0*/  FSETP.GEU.AND P1, PT, R39, -126, PT ;  /* 0xc2fc00002700780b */ /* 0x000fca0003f2e000 */
[----:B------:R-:W-:Y:S01]  /*3dc0*/  @!P6 FMUL R38, R38, 0.5 ;  /* 0x3f0000002626e820 */ /* 0x000fe20000400000 */
[----:B------:R-:W4:Y:S01]  /*3dd0*/  MUFU.EX2 R34, R34 ;  /* 0x0000002200227308 */ /* 0x000f220000000800 */
[----:B--2---:R-:W-:Y:S01]  /*3de0*/  @!P2 FMUL R36, R36, R36 ;  /* 0x000000242424a220 */ /* 0x004fe20000400000 */
[----:B------:R-:W-:-:S05]  /*3df0*/  FSETP.GEU.AND P2, PT, R44, -126, PT ;  /* 0xc2fc00002c00780b */ /* 0x000fca0003f4e000 */
[----:B------:R-:W-:Y:S01]  /*3e00*/  @!P1 FMUL R39, R39, 0.5 ;  /* 0x3f00000027279820 */ /* 0x000fe20000400000 */
[----:B------:R-:W2:Y:S01]  /*3e10*/  MUFU.EX2 R35, R35 ;  /* 0x0000002300237308 */ /* 0x000ea20000000800 */
[----:B---3--:R-:W-:Y:S01]  /*3e20*/  @!P3 FMUL R37, R37, R37 ;  /* 0x000000252525b220 */ /* 0x008fe20000400000 */
[----:B------:R-:W-:-:S05]  /*3e30*/  FSETP.GEU.AND P3, PT, R45, -126, PT ;  /* 0xc2fc00002d00780b */ /* 0x000fca0003f6e000 */
[----:B------:R-:W-:Y:S01]  /*3e40*/  @!P2 FMUL R44, R44, 0.5 ;  /* 0x3f0000002c2ca820 */ /* 0x000fe20000400000 */
        /* <DEDUP_REMOVED lines=77> */
[----:B------:R-:W-:Y:S02]  /*4320*/  WARPGROUP.DEPBAR.LE gsb0, 0x0 ;  /* 0x00008000000079c5 */ /* 0x000fe40000010000 */
[----:B------:R-:W-:Y:S01]  /*4330*/  F2FP.BF16.F32.PACK_AB R24, R33, R32 ;  /* 0x000000202118723e */ /* 0x000fe200000010ff */
[----:B--2---:R-:W-:Y:S01]  /*4340*/  @!P3 FMUL R61, R61, R61 ;  /* 0x0000003d3d3db220 */ /* 0x004fe20000400000 */
[----:B------:R-:W-:Y:S02]  /*4350*/  F2FP.BF16.F32.PACK_AB R26, R37, R36 ;  /* 0x00000024251a723e */ /* 0x000fe400000010ff */
[----:B------:R-:W-:Y:S01]  /*4360*/  F2FP.BF16.F32.PACK_AB R25, R35, R34 ;  /* 0x000000222319723e */ /* 0x000fe200000010ff */
[----:B------:R-:W-:Y:S01]  /*4370*/  @!P1 FMUL R55, R55, 0.5 ;  /* 0x3f00000037379820 */ /* 0x000fe20000400000 */
[----:B------:R-:W-:Y:S01]  /*4380*/  F2FP.BF16.F32.PACK_AB R27, R39, R38 ;  /* 0x00000026271b723e */ /* 0x000fe200000010ff */
[----:B------:R-:W2:Y:S01]  /*4390*/  MUFU.EX2 R54, R54 ;  /* 0x0000003600367308 */ /* 0x000ea20000000800 */
[----:B---3--:R-:W-:Y:S01]  /*43a0*/  @!P4 FMUL R58, R58, R58 ;  /* 0x0000003a3a3ac220 */ /* 0x008fe20000400000 */
[----:B------:R-:W-:Y:S01]  /*43b0*/  FSETP.GEU.AND P3, PT, R69, -126, PT ;  /* 0xc2fc00004500780b */ /* 0x000fe20003f6e000 */
[----:B------:R-:W-:Y:S01]  /*43c0*/  WARPGROUP.ARRIVE ;  /* 0x00000000000079c5 */ /* 0x000fe20000000000 */
[----:B------:R-:W-:Y:S01]  /*43d0*/  FSETP.GEU.AND P4, PT, R66, -126, PT ;  /* 0xc2fc00004200780b */ /* 0x000fe20003f8e000 */
[----:B----4-:R-:W-:-:S03]  /*43e0*/  @!P5 FMUL R59, R59, R59 ;  /* 0x0000003b3b3bd220 */ /* 0x010fc60000400000 */
[----:B------:R-:W3:Y:S01]  /*43f0*/  MUFU.EX2 R55, R55 ;  /* 0x0000003700377308 */ /* 0x000ee20000000800 */
[----:B------:R-:W-:Y:S01]  /*4400*/  HGMMA.64x192x16.F32.BF16 R152, R24, gdesc[UR4].tnspB, R152, gsb0 ;  /* 0x42e0000418987df0 */ /* 0x000fe20008001898 */
[----:B------:R-:W-:Y:S01]  /*4410*/  UIADD3 UR6, UR15, 0x1900, URZ ;  /* 0x000019000f067890 */ /* 0x000fe2000fffe03f */
[----:B------:R-:W-:Y:S01]  /*4420*/  FSETP.GEU.AND P5, PT, R67, -126, PT ;  /* 0xc2fc00004300780b */ /* 0x000fe20003fae000 */
[----:B------:R-:W-:-:S03]  /*4430*/  UMOV UR7, 0x40000040 ;  /* 0x4000004000077882 */ /* 0x000fc60000000000 */
[----:B------:R-:W-:Y:S01]  /*4440*/  @!P3 FMUL R69, R69, 0.5 ;  /* 0x3f0000004545b820 */ /* 0x000fe20000400000 */
[----:B------:R-:W4:Y:S01]  /*4450*/  MUFU.EX2 R68, R68 ;  /* 0x0000004400447308 */ /* 0x000f220000000800 */
[----:B--2---:R-:W-:Y:S01]  /*4460*/  @!P6 FMUL R54, R54, R54 ;  /* 0x000000363636e220 */ /* 0x004fe20000400000 */
[----:B------:R-:W-:Y:S01]  /*4470*/  FSETP.GEU.AND P6, PT, R56, -126, PT ;  /* 0xc2fc00003800780b */ /* 0x000fe20003fce000 */
[----:B------:R-:W-:-:S05]  /*4480*/  @!P4 FMUL R66, R66, 0.5 ;  /* 0x3f0000004242c820 */ /* 0x000fca0000400000 */
[----:B------:R-:W-:Y:S01]  /*4490*/  @!P5 FMUL R67, R67, 0.5 ;  /* 0x3f0000004343d820 */ /* 0x000fe20000400000 */
[----:B---3--:R-:W-:Y:S01]  /*44a0*/  @!P1 FMUL R55, R55, R55 ;  /* 0x0000003737379220 */ /* 0x008fe20000400000 */
[C---:B------:R-:W-:Y:S01]  /*44b0*/  FSETP.GEU.AND P1, PT, R57.reuse, -126, PT ;  /* 0xc2fc00003900780b */ /* 0x040fe20003f2e000 */
[----:B------:R-:W2:Y:S04]  /*44c0*/  MUFU.EX2 R69, R69 ;  /* 0x0000004500457308 */ /* 0x000ea80000000800 */
[----:B------:R-:W-:Y:S01]  /*44d0*/  @!P6 FMUL R56, R56, 0.5 ;  /* 0x3f0000003838e820 */ /* 0x000fe20000400000 */
[----:B----4-:R-:W-:Y:S01]  /*44e0*/  @!P2 FMUL R68, R68, R68 ;  /* 0x000000444444a220 */ /* 0x010fe20000400000 */
[----:B------:R-:W-:Y:S02]  /*44f0*/  FSETP.GEU.AND P2, PT, R76, -126, PT ;  /* 0xc2fc00004c00780b */ /* 0x000fe40003f4e000 */
[----:B------:R-:W3:Y:S04]  /*4500*/  MUFU.EX2 R66, R66 ;  /* 0x0000004200427308 */ /* 0x000ee80000000800 */
[----:B------:R-:W-:-:S04]  /*4510*/  @!P1 FMUL R57, R57, 0.5 ;  /* 0x3f00000039399820 */ /* 0x000fc80000400000 */
[----:B------:R-:W4:Y:S01]  /*4520*/  MUFU.EX2 R56, R56 ;  /* 0x0000003800387308 */ /* 0x000f220000000800 */
[----:B--2---:R-:W-:Y:S01]  /*4530*/  @!P3 FMUL R69, R69, R69 ;  /* 0x000000454545b220 */ /* 0x004fe20000400000 */
[----:B------:R-:W-:Y:S01]  /*4540*/  FSETP.GEU.AND P3, PT, R77, -126, PT ;  /* 0xc2fc00004d00780b */ /* 0x000fe20003f6e000 */
[----:B------:R-:W-:-:S05]  /*4550*/  @!P2 FMUL R76, R76, 0.5 ;  /* 0x3f0000004c4ca820 */ /* 0x000fca0000400000 */
        /* <DEDUP_REMOVED lines=74> */
[----:B------:R-:W-:-:S03]  /*4a00*/  FSETP.GEU.AND P2, PT, R100, -126, PT ;  /* 0xc2fc00006400780b */ /* 0x000fc60003f4e000 */
[----:B------:R-:W-:Y:S02]  /*4a10*/  FADD R5, R5, R92 ;  /* 0x0000005c05057221 */ /* 0x000fe40000000000 */
[----:B------:R-:W-:Y:S01]  /*4a20*/  @!P1 FMUL R73, R73, 0.5 ;  /* 0x3f00000049499820 */ /* 0x000fe20000400000 */
[----:B------:R-:W3:Y:S01]  /*4a30*/  MUFU.EX2 R72, R72 ;  /* 0x0000004800487308 */ /* 0x000ee20000000800 */
[----:B----4-:R-:W-:Y:S01]  /*4a40*/  @!P3 FMUL R93, R93, R93 ;  /* 0x0000005d5d5db220 */ /* 0x010fe20000400000 */
[----:B------:R-:W-:-:S03]  /*4a50*/  FSETP.GEU.AND P3, PT, R101, -126, PT ;  /* 0xc2fc00006500780b */ /* 0x000fc60003f6e000 */
[----:B------:R-:W-:Y:S02]  /*4a60*/  FADD R8, R8, R93 ;  /* 0x0000005d08087221 */ /* 0x000fe40000000000 */
[----:B------:R-:W-:Y:S01]  /*4a70*/  @!P2 FMUL R100, R100, 0.5 ;  /* 0x3f0000006464a820 */ /* 0x000fe20000400000 */
[----:B------:R-:W4:Y:S01]  /*4a80*/  MUFU.EX2 R73, R73 ;  /* 0x0000004900497308 */ /* 0x000f220000000800 */
[----:B--2---:R-:W-:Y:S01]  /*4a90*/  @!P4 FMUL R90, R90, R90 ;  /* 0x0000005a5a5ac220 */ /* 0x004fe20000400000 */
[----:B------:R-:W-:Y:S01]  /*4aa0*/  FSETP.GEU.AND P4, PT, R98, -126, PT ;  /* 0xc2fc00006200780b */ /* 0x000fe20003f8e000 */
[----:B------:R-:W-:Y:S02]  /*4ab0*/  WARPGROUP.DEPBAR.LE gsb0, 0x0 ;  /* 0x00008000000079c5 */ /* 0x000fe40000010000 */
[----:B------:R-:W-:Y:S02]  /*4ac0*/  F2FP.BF16.F32.PACK_AB R24, R41, R40 ;  /* 0x000000282918723e */ /* 0x000fe400000010ff */
[----:B------:R-:W-:Y:S01]  /*4ad0*/  @!P3 FMUL R101, R101, 0.5 ;  /* 0x3f0000006565b820 */ /* 0x000fe20000400000 */
[----:B------:R-:W-:Y:S01]  /*4ae0*/  F2FP.BF16.F32.PACK_AB R26, R45, R44 ;  /* 0x0000002c2d1a723e */ /* 0x000fe200000010ff */
[----:B---3--:R-:W-:Y:S01]  /*4af0*/  @!P6 FMUL R72, R72, R72 ;  /* 0x000000484848e220 */ /* 0x008fe20000400000 */
[----:B------:R-:W-:Y:S01]  /*4b00*/  F2FP.BF16.F32.PACK_AB R25, R43, R42 ;  /* 0x0000002a2b19723e */ /* 0x000fe200000010ff */
[----:B------:R-:W2:Y:S01]  /*4b10*/  MUFU.EX2 R91, R91 ;  /* 0x0000005b005b7308 */ /* 0x000ea20000000800 */
[----:B------:R-:W-:Y:S01]  /*4b20*/  F2FP.BF16.F32.PACK_AB R27, R47, R46 ;  /* 0x0000002e2f1b723e */ /* 0x000fe200000010ff */
[----:B------:R-:W-:Y:S01]  /*4b30*/  FADD R7, R7, R90 ;  /* 0x0000005a07077221 */ /* 0x000fe20000000000 */
[----:B------:R-:W-:Y:S01]  /*4b40*/  FSETP.GEU.AND P6, PT, R78, -126, PT ;  /* 0xc2fc00004e00780b */ /* 0x000fe20003fce000 */
[----:B------:R-:W-:Y:S01]  /*4b50*/  @!P4 FMUL R98, R98, 0.5 ;  /* 0x3f0000006262c820 */ /* 0x000fe20000400000 */
[----:B------:R-:W-:Y:S01]  /*4b60*/  WARPGROUP.ARRIVE ;  /* 0x00000000000079c5 */ /* 0x000fe20000000000 */
[----:B----4-:R-:W-:Y:S01]  /*4b70*/  @!P1 FMUL R73, R73, R73 ;  /* 0x0000004949499220 */ /* 0x010fe20000400000 */
[----:B------:R-:W-:Y:S01]  /*4b80*/  FSETP.GEU.AND P1, PT, R79, -126, PT ;  /* 0xc2fc00004f00780b */ /* 0x000fe20003f2e000 */
[----:B------:R-:W3:Y:S03]  /*4b90*/  MUFU.EX2 R100, R100 ;  /* 0x0000006400647308 */ /* 0x000ee60000000800 */
[----:B------:R-:W-:Y:S01]  /*4ba0*/  HGMMA.64x192x16.F32.BF16 R152, R24, gdesc[UR4].tnspB, R152, gsb0 ;  /* 0x42e0000418987df0 */ /* 0x000fe20008001898 */
[----:B------:R-:W-:Y:S01]  /*4bb0*/  UIADD3 UR6, UR15, 0x1980, URZ ;  /* 0x000019800f067890 */ /* 0x000fe2000fffe03f */
[----:B------:R-:W-:-:S03]  /*4bc0*/  UMOV UR7, 0x40000040 ;  /* 0x4000004000077882 */ /* 0x000fc60000000000 */
[----:B------:R-:W-:Y:S01]  /*4bd0*/  @!P6 FMUL R78, R78, 0.5 ;  /* 0x3f0000004e4ee820 */ /* 0x000fe20000400000 */
[----:B--2---:R-:W-:Y:S01]  /*4be0*/  @!P5 FMUL R91, R91, R91 ;  /* 0x0000005b5b5bd220 */ /* 0x004fe20000400000 */
[----:B------:R-:W-:Y:S01]  /*4bf0*/  FSETP.GEU.AND P5, PT, R99, -126, PT ;  /* 0xc2fc00006300780b */ /* 0x000fe20003fae000 */
[----:B------:R-:W2:Y:S01]  /*4c00*/  MUFU.EX2 R101, R101 ;  /* 0x0000006500657308 */ /* 0x000ea20000000800 */
[----:B------:R-:W-:Y:S01]  /*4c10*/  @!P1 FMUL R79, R79, 0.5 ;  /* 0x3f0000004f4f9820 */ /* 0x000fe20000400000 */
[----:B------:R-:W-:Y:S01]  /*4c20*/  FADD R6, R6, R91 ;  /* 0x0000005b06067221 */ /* 0x000fe20000000000 */
[----:B---3--:R-:W-:Y:S01]  /*4c30*/  @!P2 FMUL R100, R100, R100 ;  /* 0x000000646464a220 */ /* 0x008fe20000400000 */
[----:B------:R-:W-:-:S04]  /*4c40*/  FSETP.GEU.AND P2, PT, R106, -126, PT ;  /* 0xc2fc00006a00780b */ /* 0x000fc80003f4e000 */
[----:B------:R-:W3:Y:S01]  /*4c50*/  MUFU.EX2 R78, R78 ;  /* 0x0000004e004e7308 */ /* 0x000ee20000000800 */
[----:B------:R-:W-:-:S03]  /*4c60*/  FADD R36, R36, R100 ;  /* 0x0000006424247221 */ /* 0x000fc60000000000 */
[----:B------:R-:W-:-:S04]  /*4c70*/  @!P5 FMUL R99, R99, 0.5 ;  /* 0x3f0000006363d820 */ /* 0x000fc80000400000 */
[----:B------:R-:W4:Y:S01]  /*4c80*/  MUFU.EX2 R79, R79 ;  /* 0x0000004f004f7308 */ /* 0x000f220000000800 */
[----:B--2---:R-:W-:Y:S01]  /*4c90*/  @!P3 FMUL R101, R101, R101 ;  /* 0x000000656565b220 */ /* 0x004fe20000400000 */
[----:B------:R-:W-:Y:S01]  /*4ca0*/  FSETP.GEU.AND P3, PT, R107, -126, PT ;  /* 0xc2fc00006b00780b */ /* 0x000fe20003f6e000 */
[----:B------:R-:W-:Y:S02]  /*4cb0*/  @!P2 FMUL R106, R106, 0.5 ;  /* 0x3f0000006a6aa820 */ /* 0x000fe40000400000 */
[----:B------:R-:W-:-:S03]  /*4cc0*/  FADD R37, R37, R101 ;  /* 0x0000006525257221 */ /* 0x000fc60000000000 */
        /* <DEDUP_REMOVED lines=10> */
[----:B------:R-:W-:-:S03]  /*4d70*/  FSETP.GEU.AND P4, PT, R104, -126, PT ;  /* 0xc2fc00006800780b */ /* 0x000fc60003f8e000 */
[----:B------:R-:W-:Y:S02]  /*4d80*/  FADD R34, R34, R98 ;  /* 0x0000006222227221 */ /* 0x000fe40000000000 */
        /* <DEDUP_REMOVED lines=19> */
[----:B----4-:R-:W-:Y:S01]  /*4ec0*/  @!P3 FMUL R107, R107, R107 ;  /* 0x0000006b6b6bb220 */ /* 0x010fe20000400000 */
[----:B------:R-:W-:-:S04]  /*4ed0*/  FSETP.GEU.AND P3, PT, R114, -126, PT ;  /* 0xc2fc00007200780b */ /* 0x000fc80003f6e000 */
[----:B------:R-:W3:Y:S01]  /*4ee0*/  MUFU.EX2 R86, R86 ;  /* 0x0000005600567308 */ /* 0x000ee20000000800 */
[----:B------:R-:W-:Y:S01]  /*4ef0*/  FADD R43, R43, R107 ;  /* 0x0000006b2b2b7221 */ /* 0x000fe20000000000 */
[----:B------:R-:W-:Y:S01]  /*4f00*/  @!P1 FMUL R87, R87, 0.5 ;  /* 0x3f00000057579820 */ /* 0x000fe20000400000 */
[----:B--2---:R-:W-:Y:S01]  /*4f10*/  @!P5 FMUL R105, R105, R105 ;  /* 0x000000696969d220 */ /* 0x004fe20000400000 */
[----:B------:R-:W-:-:S04]  /*4f20*/  FSETP.GEU.AND P5, PT, R111, -126, PT ;  /* 0xc2fc00006f00780b */ /* 0x000fc80003fae000 */
[----:B------:R-:W2:Y:S01]  /*4f30*/  MUFU.EX2 R87, R87 ;  /* 0x0000005700577308 */ /* 0x000ea20000000800 */
[----:B------:R-:W-:Y:S01]  /*4f40*/  FADD R41, R41, R105 ;  /* 0x0000006929297221 */ /* 0x000fe20000000000 */
[----:B------:R-:W-:-:S06]  /*4f50*/  @!P3 FMUL R114, R114, 0.5 ;  /* 0x3f0000007272b820 */ /* 0x000fcc0000400000 */
[----:B------:R-:W4:Y:S01]  /*4f60*/  MUFU.EX2 R114, R114 ;  /* 0x0000007200727308 */ /* 0x000f220000000800 */
[----:B---3--:R-:W-:Y:S01]  /*4f70*/  @!P6 FMUL R86, R86, R86 ;  /* 0x000000565656e220 */ /* 0x008fe20000400000 */
[----:B------:R-:W-:Y:S01]  /*4f80*/  FSETP.GEU.AND P6, PT, R88, -126, PT ;  /* 0xc2fc00005800780b */ /* 0x000fe20003fce000 */
[----:B------:R-:W-:Y:S01]  /*4f90*/  @!P5 FMUL R111, R111, 0.5 ;  /* 0x3f0000006f6fd820 */ /* 0x000fe20000400000 */
[----:B--2---:R-:W-:Y:S01]  /*4fa0*/  @!P1 FMUL R87, R87, R87 ;  /* 0x0000005757579220 */ /* 0x004fe20000400000 */
[----:B------:R-:W-:-:S04]  /*4fb0*/  FSETP.GEU.AND P1, PT, R89, -126, PT ;  /* 0xc2fc00005900780b */ /* 0x000fc80003f2e000 */
[----:B------:R-:W2:Y:S06]  /*4fc0*/  MUFU.EX2 R111, R111 ;  /* 0x0000006f006f7308 */ /* 0x000eac0000000800 */
[----:B------:R-:W-:Y:S01]  /*4fd0*/  @!P6 FMUL R88, R88, 0.5 ;  /* 0x3f0000005858e820 */ /* 0x000fe20000400000 */
[----:B----4-:R-:W-:Y:S01]  /*4fe0*/  @!P3 FMUL R114, R114, R114 ;  /* 0x000000727272b220 */ /* 0x010fe20000400000 */
[----:B------:R-:W-:-:S04]  /*4ff0*/  FSETP.GEU.AND P3, PT, R122, -126, PT ;  /* 0xc2fc00007a00780b */ /* 0x000fc80003f6e000 */
[----:B------:R-:W3:Y:S01]  /*5000*/  MUFU.EX2 R88, R88 ;  /* 0x0000005800587308 */ /* 0x000ee20000000800 */
[----:B------:R-:W-:Y:S01]  /*5010*/  @!P1 FMUL R89, R89, 0.5 ;  /* 0x3f00000059599820 */ /* 0x000fe20000400000 */
[----:B--2---:R-:W-:-:S06]  /*5020*/  @!P5 FMUL R111, R111, R111 ;  /* 0x0000006f6f6fd220 */ /* 0x004fcc0000400000 */
[----:B------:R-:W2:Y:S01]  /*5030*/  MUFU.EX2 R89, R89 ;  /* 0x0000005900597308 */ /* 0x000ea20000000800 */
[----:B------:R-:W-:Y:S01]  /*5040*/  FSETP.GEU.AND P5, PT, R113, -126, PT ;  /* 0xc2fc00007100780b */ /* 0x000fe20003fae000 */
[----:B------:R-:W-:Y:S01]  /*5050*/  @!P3 FMUL R122, R122, 0.5 ;  /* 0x3f0000007a7ab820 */ /* 0x000fe20000400000 */
[----:B------:R-:W-:Y:S01]  /*5060*/  FADD R47, R47, R111 ;  /* 0x0000006f2f2f7221 */ /* 0x000fe20000000000 */
[----:B---3--:R-:W-:Y:S01]  /*5070*/  @!P6 FMUL R88, R88, R88 ;  /* 0x000000585858e220 */ /* 0x008fe20000400000 */
[----:B------:R-:W-:-:S03]  /*5080*/  FSETP.GEU.AND P6, PT, R94, -126, PT ;  /* 0xc2fc00005e00780b */ /* 0x000fc60003fce000 */
[----:B------:R-:W-:-:S06]  /*5090*/  FADD R3, R3, R88 ;  /* 0x0000005803037221 */ /* 0x000fcc0000000000 */
[----:B------:R-:W-:Y:S01]  /*50a0*/  @!P5 FMUL R113, R113, 0.5 ;  /* 0x3f0000007171d820 */ /* 0x000fe20000400000 */
[----:B--2---:R-:W-:Y:S01]  /*50b0*/  @!P1 FMUL R89, R89, R89 ;  /* 0x0000005959599220 */ /* 0x004fe20000400000 */
[----:B------:R-:W-:-:S04]  /*50c0*/  FSETP.GEU.AND P1, PT, R95, -126, PT ;  /* 0xc2fc00005f00780b */ /* 0x000fc80003f2e000 */
[----:B------:R-:W2:Y:S01]  /*50d0*/  MUFU.EX2 R113, R113 ;  /* 0x0000007100717308 */ /* 0x000ea20000000800 */
[----:B------:R-:W-:Y:S01]  /*50e0*/  FADD R4, R4, R89 ;  /* 0x0000005904047221 */ /* 0x000fe20000000000 */
[----:B------:R-:W-:-:S06]  /*50f0*/  @!P6 FMUL R94, R94, 0.5 ;  /* 0x3f0000005e5ee820 */ /* 0x000fcc0000400000 */
[----:B------:R-:W3:Y:S01]  /*5100*/  MUFU.EX2 R94, R94 ;  /* 0x0000005e005e7308 */ /* 0x000ee20000000800 */
[----:B------:R-:W-:-:S07]  /*5110*/  @!P1 FMUL R95, R95, 0.5 ;  /* 0x3f0000005f5f9820 */ /* 0x000fce0000400000 */
[----:B------:R-:W4:Y:S01]  /*5120*/  MUFU.EX2 R95, R95 ;  /* 0x0000005f005f7308 */ /* 0x000f220000000800 */
[----:B--2---:R-:W-:Y:S01]  /*5130*/  @!P5 FMUL R113, R113, R113 ;  /* 0x000000717171d220 */ /* 0x004fe20000400000 */
[----:B------:R-:W-:Y:S01]  /*5140*/  FSETP.GEU.AND P5, PT, R118, -126, PT ;  /* 0xc2fc00007600780b */ /* 0x000fe20003fae000 */
[----:B---3--:R-:W-:Y:S01]  /*5150*/  @!P6 FMUL R94, R94, R94 ;  /* 0x0000005e5e5ee220 */ /* 0x008fe20000400000 */
[----:B------:R-:W-:-:S03]  /*5160*/  FSETP.GEU.AND P6, PT, R96, -126, PT ;  /* 0xc2fc00006000780b */ /* 0x000fc60003fce000 */
[----:B------:R-:W-:-:S08]  /*5170*/  FADD R10, R10, R94 ;  /* 0x0000005e0a0a7221 */ /* 0x000fd00000000000 */
[----:B------:R-:W-:Y:S01]  /*5180*/  @!P5 FMUL R118, R118, 0.5 ;  /* 0x3f0000007676d820 */ /* 0x000fe20000400000 */
[----:B----4-:R-:W-:Y:S01]  /*5190*/  @!P1 FMUL R95, R95, R95 ;  /* 0x0000005f5f5f9220 */ /* 0x010fe20000400000 */
[----:B------:R-:W-:-:S04]  /*51a0*/  FSETP.GEU.AND P1, PT, R97, -126, PT ;  /* 0xc2fc00006100780b */ /* 0x000fc80003f2e000 */
[----:B------:R-:W2:Y:S01]  /*51b0*/  MUFU.EX2 R118, R118 ;  /* 0x0000007600767308 */ /* 0x000ea20000000800 */
[----:B------:R-:W-:Y:S01]  /*51c0*/  FADD R9, R9, R95 ;  /* 0x0000005f09097221 */ /* 0x000fe20000000000 */
[----:B------:R-:W-:-:S06]  /*51d0*/  @!P6 FMUL R96, R96, 0.5 ;  /* 0x3f0000006060e820 */ /* 0x000fcc0000400000 */
[----:B------:R-:W3:Y:S01]  /*51e0*/  MUFU.EX2 R96, R96 ;  /* 0x0000006000607308 */ /* 0x000ee20000000800 */
[----:B------:R-:W-:Y:S02]  /*51f0*/  WARPGROUP.DEPBAR.LE gsb0, 0x0 ;  /* 0x00008000000079c5 */ /* 0x000fe40000010000 */
[----:B------:R-:W-:Y:S01]  /*5200*/  F2FP.BF16.F32.PACK_AB R24, R49, R48 ;  /* 0x000000303118723e */ /* 0x000fe200000010ff */
[----:B------:R-:W-:Y:S01]  /*5210*/  @!P1 FMUL R97, R97, 0.5 ;  /* 0x3f00000061619820 */ /* 0x000fe20000400000 */
[----:B------:R-:W-:Y:S01]  /*5220*/  F2FP.BF16.F32.PACK_AB R26, R53, R52 ;  /* 0x00000034351a723e */ /* 0x000fe200000010ff */
[----:B------:R-:W-:Y:S01]  /*5230*/  FADD R49, R49, R113 ;  /* 0x0000007131317221 */ /* 0x000fe20000000000 */
[----:B------:R-:W-:Y:S01]  /*5240*/  F2FP.BF16.F32.PACK_AB R25, R51, R50 ;  /* 0x000000323319723e */ /* 0x000fe200000010ff */
[----:B--2---:R-:W-:Y:S01]  /*5250*/  @!P5 FMUL R118, R118, R118 ;  /* 0x000000767676d220 */ /* 0x004fe20000400000 */
[----:B------:R-:W-:Y:S01]  /*5260*/  F2FP.BF16.F32.PACK_AB R27, R55, R54 ;  /* 0x00000036371b723e */ /* 0x000fe200000010ff */
[----:B------:R-:W2:Y:S01]  /*5270*/  MUFU.EX2 R97, R97 ;  /* 0x0000006100617308 */ /* 0x000ea20000000800 */
[----:B------:R-:W-:Y:S01]  /*5280*/  FSETP.GEU.AND P5, PT, R121, -126, PT ;  /* 0xc2fc00007900780b */ /* 0x000fe20003fae000 */
[----:B------:R-:W-:Y:S01]  /*5290*/  FADD R50, R50, R114 ;  /* 0x0000007232327221 */ /* 0x000fe20000000000 */
[----:B------:R-:W-:Y:S01]  /*52a0*/  WARPGROUP.ARRIVE ;  /* 0x00000000000079c5 */ /* 0x000fe20000000000 */
[----:B------:R-:W-:Y:S01]  /*52b0*/  FADD R54, R54, R118 ;  /* 0x0000007636367221 */ /* 0x000fe20000000000 */
[----:B---3--:R-:W-:Y:S01]  /*52c0*/  @!P6 FMUL R96, R96, R96 ;  /* 0x000000606060e220 */ /* 0x008fe20000400000 */
[----:B------:R-:W-:-:S03]  /*52d0*/  FSETP.GEU.AND P6, PT, R102, -126, PT ;  /* 0xc2fc00006600780b */ /* 0x000fc60003fce000 */
[----:B------:R-:W-:Y:S01]  /*52e0*/  HGMMA.64x192x16.F32.BF16 R152, R24, gdesc[UR4].tnspB, R152, gsb0 ;  /* 0x42e0000418987df0 */ /* 0x000fe20008001898 */
[----:B------:R-:W-:Y:S01]  /*52f0*/  UIADD3 UR6, UR15, 0x1a00, URZ ;  /* 0x00001a000f067890 */ /* 0x000fe2000fffe03f */
[----:B------:R-:W-:Y:S01]  /*5300*/  FADD R32, R32, R96 ;  /* 0x0000006020207221 */ /* 0x000fe20000000000 */
[----:B------:R-:W-:Y:S02]  /*5310*/  UMOV UR7, 0x40000040 ;  /* 0x4000004000077882 */ /* 0x000fe40000000000 */
[----:B------:R-:W-:Y:S01]  /*5320*/  @!P5 FMUL R121, R121, 0.5 ;  /* 0x3f0000007979d820 */ /* 0x000fe20000400000 */
[----:B--2---:R-:W-:Y:S01]  /*5330*/  @!P1 FMUL R97, R97, R97 ;  /* 0x0000006161619220 */ /* 0x004fe20000400000 */
[----:B------:R-:W-:-:S03]  /*5340*/  FSETP.GEU.AND P1, PT, R103, -126, PT ;  /* 0xc2fc00006700780b */ /* 0x000fc60003f2e000 */
[----:B------:R-:W-:Y:S01]  /*5350*/  @!P6 FMUL R102, R102, 0.5 ;  /* 0x3f0000006666e820 */ /* 0x000fe20000400000 */
[----:B------:R-:W-:-:S05]  /*5360*/  FADD R33, R33, R97 ;  /* 0x0000006121217221 */ /* 0x000fca0000000000 */
[----:B------:R-:W2:Y:S04]  /*5370*/  MUFU.EX2 R102, R102 ;  /* 0x0000006600667308 */ /* 0x000ea80000000800 */
[----:B------:R-:W-:-:S06]  /*5380*/  @!P1 FMUL R103, R103, 0.5 ;  /* 0x3f00000067679820 */ /* 0x000fcc0000400000 */
[----:B------:R-:W3:Y:S01]  /*5390*/  MUFU.EX2 R103, R103 ;  /* 0x0000006700677308 */ /* 0x000ee20000000800 */
[----:B--2---:R-:W-:Y:S01]  /*53a0*/  @!P6 FMUL R102, R102, R102 ;  /* 0x000000666666e220 */ /* 0x004fe20000400000 */
[----:B------:R-:W-:-:S03]  /*53b0*/  FSETP.GEU.AND P6, PT, R108, -126, PT ;  /* 0xc2fc00006c00780b */ /* 0x000fc60003fce000 */
[----:B------:R-:W-:Y:S01]  /*53c0*/  FADD R38, R38, R102 ;  /* 0x0000006626267221 */ /* 0x000fe20000000000 */
[----:B---3--:R-:W-:Y:S01]  /*53d0*/  @!P1 FMUL R103, R103, R103 ;  /* 0x0000006767679220 */ /* 0x008fe20000400000 */
[----:B------:R-:W-:-:S08]  /*53e0*/  FSETP.GEU.AND P1, PT, R109, -126, PT ;  /* 0xc2fc00006d00780b */ /* 0x000fd00003f2e000 */
[----:B------:R-:W-:Y:S01]  /*53f0*/  @!P6 FMUL R108, R108, 0.5 ;  /* 0x3f0000006c6ce820 */ /* 0x000fe20000400000 */
[----:B------:R-:W-:-:S04]  /*5400*/  FADD R39, R39, R103 ;  /* 0x0000006727277221 */ /* 0x000fc80000000000 */
[----:B------:R-:W-:-:S06]  /*5410*/  @!P1 FMUL R109, R109, 0.5 ;  /* 0x3f0000006d6d9820 */ /* 0x000fcc0000400000 */
[----:B------:R-:W2:Y:S02]  /*5420*/  MUFU.EX2 R109, R109 ;  /* 0x0000006d006d7308 */ /* 0x000ea40000000800 */
[----:B--2---:R-:W-:Y:S01]  /*5430*/  @!P1 FMUL R109, R109, R109 ;  /* 0x0000006d6d6d9220 */ /* 0x004fe20000400000 */
[----:B------:R-:W-:-:S03]  /*5440*/  FSETP.GEU.AND P1, PT, R117, -126, PT ;  /* 0xc2fc00007500780b */ /* 0x000fc60003f2e000 */
[----:B------:R-:W-:-:S10]  /*5450*/  FADD R45, R45, R109 ;  /* 0x0000006d2d2d7221 */ /* 0x000fd40000000000 */
[----:B------:R-:W-:-:S06]  /*5460*/  @!P1 FMUL R117, R117, 0.5 ;  /* 0x3f00000075759820 */ /* 0x000fcc0000400000 */
[----:B------:R-:W2:Y:S02]  /*5470*/  MUFU.EX2 R117, R117 ;  /* 0x0000007500757308 */ /* 0x000ea40000000800 */
[----:B--2---:R-:W-:Y:S01]  /*5480*/  @!P1 FMUL R117, R117, R117 ;  /* 0x0000007575759220 */ /* 0x004fe20000400000 */
[----:B------:R-:W-:-:S03]  /*5490*/  FSETP.GEU.AND P1, PT, R125, -126, PT ;  /* 0xc2fc00007d00780b */ /* 0x000fc60003f2e000 */
[----:B------:R-:W-:-:S10]  /*54a0*/  FADD R53, R53, R117 ;  /* 0x0000007535357221 */ /* 0x000fd40000000000 */
[----:B------:R-:W-:Y:S01]  /*54b0*/  @!P1 FMUL R125, R125, 0.5 ;  /* 0x3f0000007d7d9820 */ /* 0x000fe20000400000 */
[----:B------:R-:W-:Y:S02]  /*54c0*/  WARPGROUP.DEPBAR.LE gsb0, 0x0 ;  /* 0x00008000000079c5 */ /* 0x000fe40000010000 */
[----:B------:R-:W-:Y:S02]  /*54d0*/  F2FP.BF16.F32.PACK_AB R24, R57, R56 ;  /* 0x000000383918723e */ /* 0x000fe400000010ff */
[----:B------:R-:W-:Y:S02]  /*54e0*/  F2FP.BF16.F32.PACK_AB R26, R61, R60 ;  /* 0x0000003c3d1a723e */ /* 0x000fe400000010ff */
[----:B------:R-:W-:Y:S02]  /*54f0*/  F2FP.BF16.F32.PACK_AB R25, R59, R58 ;  /* 0x0000003a3b19723e */ /* 0x000fe400000010ff */
[----:B------:R-:W-:-:S04]  /*5500*/  F2FP.BF16.F32.PACK_AB R27, R63, R62 ;  /* 0x0000003e3f1b723e */ /* 0x000fc800000010ff */
[----:B------:R-:W-:-:S06]  /*5510*/  WARPGROUP.ARRIVE ;  /* 0x00000000000079c5 */ /* 0x000fcc0000000000 */
[----:B------:R-:W-:Y:S01]  /*5520*/  HGMMA.64x192x16.F32.BF16 R152, R24, gdesc[UR4].tnspB, R152, gsb0 ;  /* 0x42e0000418987df0 */ /* 0x000fe20008001898 */
[----:B------:R-:W-:Y:S01]  /*5530*/  UIADD3 UR6, UR15, 0x1a80, URZ ;  /* 0x00001a800f067890 */ /* 0x000fe2000fffe03f */
[----:B------:R-:W-:Y:S01]  /*5540*/  UMOV UR7, 0x40000040 ;  /* 0x4000004000077882 */ /* 0x000fe20000000000 */
        /* <DEDUP_REMOVED lines=46> */
[----:B------:R-:W2:Y:S01]  /*5830*/  MUFU.EX2 R24, R104 ;  /* 0x0000006800187308 */ /* 0x000ea20000000800 */
[----:B------:R-:W-:-:S07]  /*5840*/  F2FP.BF16.F32.PACK_AB R25, R107, R106 ;  /* 0x0000006a6b19723e */ /* 0x000fce00000010ff */
[----:B------:R-:W3:Y:S01]  /*5850*/  MUFU.EX2 R26, R108 ;  /* 0x0000006c001a7308 */ /* 0x000ee20000000800 */
[----:B--2---:R-:W-:Y:S01]  /*5860*/  @!P4 FMUL R24, R24, R24 ;  /* 0x000000181818c220 */ /* 0x004fe20000400000 */
[----:B------:R-:W-:-:S03]  /*5870*/  FSETP.GEU.AND P4, PT, R110, -126, PT ;  /* 0xc2fc00006e00780b */ /* 0x000fc60003f8e000 */
[----:B------:R-:W-:Y:S01]  /*5880*/  FADD R40, R40, R24 ;  /* 0x0000001828287221 */ /* 0x000fe20000000000 */
[----:B------:R-:W-:Y:S01]  /*5890*/  F2FP.BF16.F32.PACK_AB R24, R105, R24 ;  /* 0x000000186918723e */ /* 0x000fe200000010ff */
[----:B---3--:R-:W-:Y:S01]  /*58a0*/  @!P6 FMUL R26, R26, R26 ;  /* 0x0000001a1a1ae220 */ /* 0x008fe20000400000 */
[----:B------:R-:W-:-:S03]  /*58b0*/  ISETP.GE.AND P6, PT, R13, 0x101, PT ;  /* 0x000001010d00780c */ /* 0x000fc60003fc6270 */
[----:B------:R-:W-:Y:S01]  /*58c0*/  FADD R44, R44, R26 ;  /* 0x0000001a2c2c7221 */ /* 0x000fe20000000000 */
[----:B------:R-:W-:-:S03]  /*58d0*/  F2FP.BF16.F32.PACK_AB R26, R109, R26 ;  /* 0x0000001a6d1a723e */ /* 0x000fc600000010ff */
[----:B------:R-:W-:-:S06]  /*58e0*/  @!P4 FMUL R110, R110, 0.5 ;  /* 0x3f0000006e6ec820 */ /* 0x000fcc0000400000 */
[----:B------:R-:W2:Y:S02]  /*58f0*/  MUFU.EX2 R110, R110 ;  /* 0x0000006e006e7308 */ /* 0x000ea40000000800 */
[----:B--2---:R-:W-:Y:S01]  /*5900*/  @!P4 FMUL R110, R110, R110 ;  /* 0x0000006e6e6ec220 */ /* 0x004fe20000400000 */
[----:B------:R-:W-:-:S03]  /*5910*/  FSETP.GEU.AND P4, PT, R116, -126, PT ;  /* 0xc2fc00007400780b */ /* 0x000fc60003f8e000 */
[----:B------:R-:W-:Y:S01]  /*5920*/  FADD R46, R46, R110 ;  /* 0x0000006e2e2e7221 */ /* 0x000fe20000000000 */
[----:B------:R-:W-:-:S04]  /*5930*/  F2FP.BF16.F32.PACK_AB R27, R111, R110 ;  /* 0x0000006e6f1b723e */ /* 0x000fc800000010ff */
[----:B------:R-:W-:-:S05]  /*5940*/  WARPGROUP.ARRIVE ;  /* 0x00000000000079c5 */ /* 0x000fca0000000000 */
[----:B------:R-:W-:Y:S01]  /*5950*/  @!P4 FMUL R116, R116, 0.5 ;  /* 0x3f0000007474c820 */ /* 0x000fe20000400000 */
[----:B------:R-:W-:Y:S01]  /*5960*/  HGMMA.64x192x16.F32.BF16 R152, R24, gdesc[UR4].tnspB, R152, gsb0 ;  /* 0x42e0000418987df0 */ /* 0x000fe20008001898 */
[----:B------:R-:W-:Y:S01]  /*5970*/  UIADD3 UR6, UR15, 0x1d80, URZ ;  /* 0x00001d800f067890 */ /* 0x000fe2000fffe03f */
[----:B------:R-:W-:Y:S01]  /*5980*/  UMOV UR7, 0x40000040 ;  /* 0x4000004000077882 */ /* 0x000fe20000000000 */
[----:B------:R-:W-:Y:S02]  /*5990*/  WARPGROUP.DEPBAR.LE gsb0, 0x0 ;  /* 0x00008000000079c5 */ /* 0x000fe40000010000 */
[----:B------:R-:W2:Y:S08]  /*59a0*/  MUFU.EX2 R24, R112 ;  /* 0x0000007000187308 */ /* 0x000eb00000000800 */
[----:B------:R-:W3:Y:S01]  /*59b0*/  MUFU.EX2 R26, R116 ;  /* 0x00000074001a7308 */ /* 0x000ee20000000800 */
[----:B--2---:R-:W-:Y:S01]  /*59c0*/  @!P2 FMUL R24, R24, R24 ;  /* 0x000000181818a220 */ /* 0x004fe20000400000 */
[----:B------:R-:W-:-:S03]  /*59d0*/  FSETP.GEU.AND P2, PT, R115, -126, PT ;  /* 0xc2fc00007300780b */ /* 0x000fc60003f4e000 */
[----:B------:R-:W-:Y:S01]  /*59e0*/  FADD R48, R48, R24 ;  /* 0x0000001830307221 */ /* 0x000fe20000000000 */
[----:B------:R-:W-:Y:S01]  /*59f0*/  F2FP.BF16.F32.PACK_AB R24, R113, R24 ;  /* 0x000000187118723e */ /* 0x000fe200000010ff */
[----:B---3--:R-:W-:Y:S01]  /*5a00*/  @!P4 FMUL R26, R26, R26 ;  /* 0x0000001a1a1ac220 */ /* 0x008fe20000400000 */
[----:B------:R-:W-:-:S03]  /*5a10*/  FSETP.GEU.AND P4, PT, R119, -126, PT ;  /* 0xc2fc00007700780b */ /* 0x000fc60003f8e000 */
[----:B------:R-:W-:Y:S01]  /*5a20*/  FADD R52, R52, R26 ;  /* 0x0000001a34347221 */ /* 0x000fe20000000000 */
[----:B------:R-:W-:-:S03]  /*5a30*/  F2FP.BF16.F32.PACK_AB R26, R117, R26 ;  /* 0x0000001a751a723e */ /* 0x000fc600000010ff */
[----:B------:R-:W-:-:S06]  /*5a40*/  @!P2 FMUL R115, R115, 0.5 ;  /* 0x3f0000007373a820 */ /* 0x000fcc0000400000 */
[----:B------:R-:W2:Y:S01]  /*5a50*/  MUFU.EX2 R115, R115 ;  /* 0x0000007300737308 */ /* 0x000ea20000000800 */
[----:B------:R-:W-:-:S07]  /*5a60*/  @!P4 FMUL R119, R119, 0.5 ;  /* 0x3f0000007777c820 */ /* 0x000fce0000400000 */
        /* <DEDUP_REMOVED lines=9> */
[----:B------:R-:W-:Y:S01]  /*5b00*/  @!P2 FMUL R120, R120, 0.5 ;  /* 0x3f0000007878a820 */ /* 0x000fe20000400000 */
[----:B------:R-:W-:-:S03]  /*5b10*/  WARPGROUP.ARRIVE ;  /* 0x00000000000079c5 */ /* 0x000fc60000000000 */
[----:B-1----:R-:W1:Y:S02]  /*5b20*/  MUFU.EX2 R15, R120 ;  /* 0x00000078000f7308 */ /* 0x002e640000000800 */
[----:B------:R-:W-:Y:S01]  /*5b30*/  @!P4 FMUL R124, R124, 0.5 ;  /* 0x3f0000007c7cc820 */ /* 0x000fe20000400000 */
[----:B------:R-:W-:Y:S01]  /*5b40*/  HGMMA.64x192x16.F32.BF16 R152, R24, gdesc[UR4].tnspB, R152, gsb0 ;  /* 0x42e0000418987df0 */ /* 0x000fe20008001898 */
[----:B------:R-:W-:-:S04]  /*5b50*/  UIADD3 UR6, UR15, 0x1e00, URZ ;  /* 0x00001e000f067890 */ /* 0x000fc8000fffe03f */
[----:B------:R-:W2:Y:S01]  /*5b60*/  MUFU.EX2 R17, R124 ;  /* 0x0000007c00117308 */ /* 0x000ea20000000800 */
[----:B------:R-:W-:Y:S01]  /*5b70*/  UMOV UR7, 0x40000040 ;  /* 0x4000004000077882 */ /* 0x000fe20000000000 */
[----:B-1----:R-:W-:Y:S01]  /*5b80*/  @!P2 FMUL R15, R15, R15 ;  /* 0x0000000f0f0fa220 */ /* 0x002fe20000400000 */
[----:B------:R-:W-:-:S03]  /*5b90*/  FSETP.GEU.AND P2, PT, R123, -126, PT ;  /* 0xc2fc00007b00780b */ /* 0x000fc60003f4e000 */
[----:B------:R-:W-:Y:S01]  /*5ba0*/  FADD R56, R56, R15 ;  /* 0x0000000f38387221 */ /* 0x000fe20000000000 */
[----:B--2---:R-:W-:Y:S01]  /*5bb0*/  @!P4 FMUL R17, R17, R17 ;  /* 0x000000111111c220 */ /* 0x004fe20000400000 */
[----:B------:R-:W-:Y:S02]  /*5bc0*/  FSETP.GEU.AND P4, PT, R127, -126, PT ;  /* 0xc2fc00007f00780b */ /* 0x000fe40003f8e000 */
[----:B------:R-:W-:Y:S01]  /*5bd0*/  FADD R3, R3, R56 ;  /* 0x0000003803037221 */ /* 0x000fe20000000000 */
[----:B------:R-:W-:-:S05]  /*5be0*/  FADD R60, R60, R17 ;  /* 0x000000113c3c7221 */ /* 0x000fca0000000000 */
[----:B------:R-:W-:Y:S01]  /*5bf0*/  @!P2 FMUL R123, R123, 0.5 ;  /* 0x3f0000007b7ba820 */ /* 0x000fe20000400000 */
[----:B------:R-:W-:-:S03]  /*5c00*/  FADD R5, R5, R60 ;  /* 0x0000003c05057221 */ /* 0x000fc60000000000 */
[----:B------:R-:W1:Y:S01]  /*5c10*/  MUFU.EX2 R18, R123 ;  /* 0x0000007b00127308 */ /* 0x000e620000000800 */
[----:B------:R-:W-:-:S07]  /*5c20*/  @!P4 FMUL R127, R127, 0.5 ;  /* 0x3f0000007f7fc820 */ /* 0x000fce0000400000 */
[----:B------:R-:W2:Y:S01]  /*5c30*/  MUFU.EX2 R12, R127 ;  /* 0x0000007f000c7308 */ /* 0x000ea20000000800 */
[----:B-1----:R-:W-:Y:S01]  /*5c40*/  @!P2 FMUL R18, R18, R18 ;  /* 0x000000121212a220 */ /* 0x002fe20000400000 */
[----:B------:R-:W-:-:S03]  /*5c50*/  FSETP.GEU.AND P2, PT, R128, -126, PT ;  /* 0xc2fc00008000780b */ /* 0x000fc60003f4e000 */
[----:B------:R-:W-:Y:S01]  /*5c60*/  FADD R59, R59, R18 ;  /* 0x000000123b3b7221 */ /* 0x000fe20000000000 */
[----:B--2---:R-:W-:Y:S01]  /*5c70*/  @!P4 FMUL R12, R12, R12 ;  /* 0x0000000c0c0cc220 */ /* 0x004fe20000400000 */
[----:B------:R-:W-:Y:S02]  /*5c80*/  FSETP.GEU.AND P4, PT, R132, -126, PT ;  /* 0xc2fc00008400780b */ /* 0x000fe40003f8e000 */
[----:B------:R-:W-:-:S06]  /*5c90*/  FADD R6, R6, R59 ;  /* 0x0000003b06067221 */ /* 0x000fcc0000000000 */
[----:B------:R-:W-:-:S04]  /*5ca0*/  @!P2 FMUL R128, R128, 0.5 ;  /* 0x3f0000008080a820 */ /* 0x000fc80000400000 */
        /* <DEDUP_REMOVED lines=14> */
[----:B------:R-:W-:Y:S01]  /*5d90*/  FSETP.GEU.AND P2, PT, R136, -126, PT ;  /* 0xc2fc00008800780b */ /* 0x000fe20003f4e000 */
[----:B--2---:R-:W-:Y:S01]  /*5da0*/  @!P4 FMUL R16, R16, R16 ;  /* 0x000000101010c220 */ /* 0x004fe20000400000 */
[----:B------:R-:W-:-:S11]  /*5db0*/  FSETP.GEU.AND P4, PT, R140, -126, PT ;  /* 0xc2fc00008c00780b */ /* 0x000fd60003f8e000 */
[----:B------:R-:W-:Y:S02]  /*5dc0*/  @!P2 FMUL R136, R136, 0.5 ;  /* 0x3f0000008888a820 */ /* 0x000fe40000400000 */
[----:B------:R-:W-:Y:S01]  /*5dd0*/  @!P4 FMUL R140, R140, 0.5 ;  /* 0x3f0000008c8cc820 */ /* 0x000fe20000400000 */
[----:B------:R-:W-:Y:S02]  /*5de0*/  WARPGROUP.DEPBAR.LE gsb0, 0x0 ;  /* 0x00008000000079c5 */ /* 0x000fe40000010000 */
[----:B------:R-:W1:Y:S08]  /*5df0*/  MUFU.EX2 R24, R121 ;  /* 0x0000007900187308 */ /* 0x000e700000000800 */
[----:B------:R-:W2:Y:S08]  /*5e00*/  MUFU.EX2 R26, R125 ;  /* 0x0000007d001a7308 */ /* 0x000eb00000000800 */
[----:B------:R-:W3:Y:S01]  /*5e10*/  MUFU.EX2 R25, R122 ;  /* 0x0000007a00197308 */ /* 0x000ee20000000800 */
[----:B-1----:R-:W-:Y:S01]  /*5e20*/  @!P5 FMUL R24, R24, R24 ;  /* 0x000000181818d220 */ /* 0x002fe20000400000 */
[----:B------:R-:W-:-:S03]  /*5e30*/  FSETP.GEU.AND P5, PT, R126, -126, PT ;  /* 0xc2fc00007e00780b */ /* 0x000fc60003fae000 */
[----:B------:R-:W-:Y:S01]  /*5e40*/  FADD R57, R57, R24 ;  /* 0x0000001839397221 */ /* 0x000fe20000000000 */
[----:B------:R-:W-:Y:S01]  /*5e50*/  F2FP.BF16.F32.PACK_AB R24, R24, R15 ;  /* 0x0000000f1818723e */ /* 0x000fe200000010ff */
[----:B--2---:R-:W-:Y:S01]  /*5e60*/  @!P1 FMUL R26, R26, R26 ;  /* 0x0000001a1a1a9220 */ /* 0x004fe20000400000 */
[----:B------:R-:W-:Y:S01]  /*5e70*/  FSETP.GEU.AND P1, PT, R133, -126, PT ;  /* 0xc2fc00008500780b */ /* 0x000fe20003f2e000 */
[----:B------:R-:W-:Y:S02]  /*5e80*/  FADD R4, R4, R57 ;  /* 0x0000003904047221 */ /* 0x000fe40000000000 */
[----:B------:R-:W-:Y:S01]  /*5e90*/  FADD R61, R61, R26 ;  /* 0x0000001a3d3d7221 */ /* 0x000fe20000000000 */
[----:B------:R-:W-:-:S03]  /*5ea0*/  F2FP.BF16.F32.PACK_AB R26, R26, R17 ;  /* 0x000000111a1a723e */ /* 0x000fc600000010ff */
[----:B------:R-:W-:Y:S01]  /*5eb0*/  @!P5 FMUL R126, R126, 0.5 ;  /* 0x3f0000007e7ed820 */ /* 0x000fe20000400000 */
[----:B---3--:R-:W-:Y:S01]  /*5ec0*/  @!P3 FMUL R25, R25, R25 ;  /* 0x000000191919b220 */ /* 0x008fe20000400000 */
[----:B------:R-:W-:Y:S02]  /*5ed0*/  FSETP.GEU.AND P3, PT, R130, -126, PT ;  /* 0xc2fc00008200780b */ /* 0x000fe40003f6e000 */
[----:B------:R-:W1:Y:S01]  /*5ee0*/  MUFU.EX2 R13, R126 ;  /* 0x0000007e000d7308 */ /* 0x000e620000000800 */
[----:B------:R-:W-:Y:S01]  /*5ef0*/  FADD R8, R8, R61 ;  /* 0x0000003d08087221 */ /* 0x000fe20000000000 */
[----:B------:R-:W-:Y:S01]  /*5f00*/  FADD R58, R58, R25 ;  /* 0x000000193a3a7221 */ /* 0x000fe20000000000 */
[----:B------:R-:W-:Y:S01]  /*5f10*/  F2FP.BF16.F32.PACK_AB R25, R18, R25 ;  /* 0x000000191219723e */ /* 0x000fe200000010ff */
[----:B------:R-:W-:Y:S02]  /*5f20*/  @!P1 FMUL R133, R133, 0.5 ;  /* 0x3f00000085859820 */ /* 0x000fe40000400000 */
[----:B------:R-:W-:-:S05]  /*5f30*/  FADD R7, R7, R58 ;  /* 0x0000003a07077221 */ /* 0x000fca0000000000 */
[----:B------:R-:W-:-:S04]  /*5f40*/  @!P3 FMUL R130, R130, 0.5 ;  /* 0x3f0000008282b820 */ /* 0x000fc80000400000 */
[----:B------:R-:W2:Y:S01]  /*5f50*/  MUFU.EX2 R15, R130 ;  /* 0x00000082000f7308 */ /* 0x000ea20000000800 */
[----:B-1----:R-:W-:Y:S01]  /*5f60*/  @!P5 FMUL R13, R13, R13 ;  /* 0x0000000d0d0dd220 */ /* 0x002fe20000400000 */
[----:B------:R-:W-:-:S04]  /*5f70*/  FSETP.GEU.AND P5, PT, R129, -126, PT ;  /* 0xc2fc00008100780b */ /* 0x000fc80003fae000 */
[----:B------:R-:W-:Y:S01]  /*5f80*/  F2FP.BF16.F32.PACK_AB R27, R12, R13 ;  /* 0x0000000d0c1b723e */ /* 0x000fe200000010ff */
[----:B------:R-:W-:Y:S01]  /*5f90*/  FADD R13, R62, R13 ;  /* 0x0000000d3e0d7221 */ /* 0x000fe20000000000 */
[----:B------:R-:W-:Y:S02]  /*5fa0*/  FADD R12, R63, R12 ;  /* 0x0000000c3f0c7221 */ /* 0x000fe40000000000 */
[----:B------:R-:W-:Y:S01]  /*5fb0*/  WARPGROUP.ARRIVE ;  /* 0x00000000000079c5 */ /* 0x000fe20000000000 */
[----:B------:R-:W-:Y:S01]  /*5fc0*/  FADD R10, R10, R13 ;  /* 0x0000000d0a0a7221 */ /* 0x000fe20000000000 */
[----:B------:R-:W-:Y:S01]  /*5fd0*/  FADD R9, R9, R12 ;  /* 0x0000000c09097221 */ /* 0x000fe20000000000 */
[----:B------:R-:W-:Y:S02]  /*5fe0*/  PRMT R12, RZ, 0x654, R248 ;  /* 0x00000654ff0c7816 */ /* 0x000fe400000000f8 */
[----:B------:R-:W-:Y:S01]  /*5ff0*/  @!P5 FMUL R129, R129, 0.5 ;  /* 0x3f0000008181d820 */ /* 0x000fe20000400000 */
[----:B------:R-:W-:Y:S01]  /*6000*/  HGMMA.64x192x16.F32.BF16 R152, R24, gdesc[UR4].tnspB, R152, gsb0 ;  /* 0x42e0000418987df0 */ /* 0x000fe20008001898 */
[----:B--2---:R-:W-:Y:S01]  /*6010*/  @!P3 FMUL R15, R15, R15 ;  /* 0x0000000f0f0fb220 */ /* 0x004fe20000400000 */
[----:B------:R-:W-:Y:S01]  /*6020*/  UIADD3 UR6, UR15, 0x1e80, URZ ;  /* 0x00001e800f067890 */ /* 0x000fe2000fffe03f */
[----:B------:R-:W-:Y:S01]  /*6030*/  FSETP.GEU.AND P3, PT, R138, -126, PT ;  /* 0xc2fc00008a00780b */ /* 0x000fe20003f6e000 */
[----:B------:R-:W-:-:S12]  /*6040*/  UMOV UR7, 0x40000040 ;  /* 0x4000004000077882 */ /* 0x000fd80000000000 */
[----:B------:R-:W-:Y:S01]  /*6050*/  @!P3 FMUL R138, R138, 0.5 ;  /* 0x3f0000008a8ab820 */ /* 0x000fe20000400000 */
[----:B------:R-:W-:Y:S02]  /*6060*/  WARPGROUP.DEPBAR.LE gsb0, 0x0 ;  /* 0x00008000000079c5 */ /* 0x000fe40000010000 */
[----:B------:R-:W1:Y:S01]  /*6070*/  MUFU.EX2 R24, R129 ;  /* 0x0000008100187308 */ /* 0x000e620000000800 */
[----:B------:R-:W-:Y:S01]  /*6080*/  F2FP.BF16.F32.PACK_AB R25, R14, R15 ;  /* 0x0000000f0e19723e */ /* 0x000fe200000010ff */
[----:B------:R-:W-:Y:S01]  /*6090*/  FADD R15, R66, R15 ;  /* 0x0000000f420f7221 */ /* 0x000fe20000000000 */
[----:B------:R-:W-:-:S03]  /*60a0*/  FADD R14, R67, R14 ;  /* 0x0000000e430e7221 */ /* 0x000fc60000000000 */
[----:B------:R-:W-:Y:S01]  /*60b0*/  FADD R15, R34, R15 ;  /* 0x0000000f220f7221 */ /* 0x000fe20000000000 */
[----:B------:R-:W-:Y:S01]  /*60c0*/  FADD R14, R35, R14 ;  /* 0x0000000e230e7221 */ /* 0x000fe20000000000 */
[----:B------:R-:W2:Y:S01]  /*60d0*/  MUFU.EX2 R26, R133 ;  /* 0x00000085001a7308 */ /* 0x000ea20000000800 */
[----:B-1----:R-:W-:Y:S01]  /*60e0*/  @!P5 FMUL R24, R24, R24 ;  /* 0x000000181818d220 */ /* 0x002fe20000400000 */
[----:B------:R-:W-:-:S03]  /*60f0*/  FSETP.GEU.AND P5, PT, R134, -126, PT ;  /* 0xc2fc00008600780b */ /* 0x000fc60003fae000 */
[----:B------:R-:W-:Y:S01]  /*6100*/  FADD R18, R65, R24 ;  /* 0x0000001841127221 */ /* 0x000fe20000000000 */
[----:B------:R-:W-:Y:S01]  /*6110*/  F2FP.BF16.F32.PACK_AB R24, R24, R21 ;  /* 0x000000151818723e */ /* 0x000fe200000010ff */
[----:B------:R-:W-:Y:S01]  /*6120*/  FADD R21, R68, R23 ;  /* 0x0000001744157221 */ /* 0x000fe20000000000 */
[----:B--2---:R-:W-:Y:S01]  /*6130*/  @!P1 FMUL R26, R26, R26 ;  /* 0x0000001a1a1a9220 */ /* 0x004fe20000400000 */
[----:B------:R-:W-:Y:S01]  /*6140*/  FSETP.GEU.AND P1, PT, R141, -126, PT ;  /* 0xc2fc00008d00780b */ /* 0x000fe20003f2e000 */
[----:B------:R-:W-:Y:S01]  /*6150*/  FADD R18, R33, R18 ;  /* 0x0000001221127221 */ /* 0x000fe20000000000 */
[----:B------:R-:W-:Y:S01]  /*6160*/  FADD R21, R36, R21 ;  /* 0x0000001524157221 */ /* 0x000fe20000000000 */
[----:B------:R-:W-:Y:S01]  /*6170*/  FADD R20, R69, R26 ;  /* 0x0000001a45147221 */ /* 0x000fe20000000000 */
[----:B------:R-:W-:Y:S02]  /*6180*/  F2FP.BF16.F32.PACK_AB R26, R26, R23 ;  /* 0x000000171a1a723e */ /* 0x000fe400000010ff */
[----:B------:R-:W-:Y:S01]  /*6190*/  @!P5 FMUL R134, R134, 0.5 ;  /* 0x3f0000008686d820 */ /* 0x000fe20000400000 */
[----:B------:R-:W1:Y:S01]  /*61a0*/  MUFU.EX2 R23, R136 ;  /* 0x0000008800177308 */ /* 0x000e620000000800 */
[----:B------:R-:W-:-:S05]  /*61b0*/  FADD R20, R37, R20 ;  /* 0x0000001425147221 */ /* 0x000fca0000000000 */
[----:B------:R-:W-:Y:S02]  /*61c0*/  @!P1 FMUL R141, R141, 0.5 ;  /* 0x3f0000008d8d9820 */ /* 0x000fe40000400000 */
[----:B------:R-:W2:Y:S01]  /*61d0*/  MUFU.EX2 R17, R134 ;  /* 0x0000008600117308 */ /* 0x000ea20000000800 */
[----:B-1----:R-:W-:Y:S01]  /*61e0*/  @!P2 FMUL R23, R23, R23 ;  /* 0x000000171717a220 */ /* 0x002fe20000400000 */
[----:B------:R-:W-:-:S03]  /*61f0*/  FSETP.GEU.AND P2, PT, R139, -126, PT ;  /* 0xc2fc00008b00780b */ /* 0x000fc60003f4e000 */
[----:B------:R-:W-:Y:S01]  /*6200*/  FADD R31, R72, R23 ;  /* 0x00000017481f7221 */ /* 0x000fe20000000000 */
[----:B--2---:R-:W-:Y:S01]  /*6210*/  @!P5 FMUL R17, R17, R17 ;  /* 0x000000111111d220 */ /* 0x004fe20000400000 */
[----:B------:R-:W-:Y:S02]  /*6220*/  FSETP.GEU.AND P5, PT, R137, -126, PT ;  /* 0xc2fc00008900780b */ /* 0x000fe40003fae000 */
[----:B------:R-:W-:Y:S02]  /*6230*/  FADD R40, R40, R31 ;  /* 0x0000001f28287221 */ /* 0x000fe40000000000 */
[----:B------:R-:W-:-:S04]  /*6240*/  F2FP.BF16.F32.PACK_AB R27, R16, R17 ;  /* 0x00000011101b723e */ /* 0x000fc800000010ff */
[----:B------:R-:W-:Y:S01]  /*6250*/  @!P2 FMUL R139, R139, 0.5 ;  /* 0x3f0000008b8ba820 */ /* 0x000fe20000400000 */
[----:B------:R-:W-:Y:S01]  /*6260*/  FADD R17, R70, R17 ;  /* 0x0000001146117221 */ /* 0x000fe20000000000 */
[----:B------:R-:W-:Y:S01]  /*6270*/  FADD R16, R71, R16 ;  /* 0x0000001047107221 */ /* 0x000fe20000000000 */
[----:B------:R-:W-:Y:S01]  /*6280*/  WARPGROUP.ARRIVE ;  /* 0x00000000000079c5 */ /* 0x000fe20000000000 */
[----:B------:R-:W1:Y:S01]  /*6290*/  MUFU.EX2 R64, R139 ;  /* 0x0000008b00407308 */ /* 0x000e620000000800 */
[----:B------:R-:W-:Y:S01]  /*62a0*/  FADD R17, R38, R17 ;  /* 0x0000001126117221 */ /* 0x000fe20000000000 */
[----:B------:R-:W-:Y:S01]  /*62b0*/  FADD R16, R39, R16 ;  /* 0x0000001027107221 */ /* 0x000fe20000000000 */
[----:B------:R-:W-:Y:S01]  /*62c0*/  FADD R3, R3, R40 ;  /* 0x0000002803037221 */ /* 0x000fe20000000000 */
[----:B------:R-:W-:Y:S01]  /*62d0*/  @!P5 FMUL R137, R137, 0.5 ;  /* 0x3f0000008989d820 */ /* 0x000fe20000400000 */
[----:B------:R-:W-:Y:S01]  /*62e0*/  HGMMA.64x192x16.F32.BF16 R152, R24, gdesc[UR4].tnspB, R152, gsb0 ;  /* 0x42e0000418987df0 */ /* 0x000fe20008001898 */
[----:B------:R-:W-:Y:S01]  /*62f0*/  UIADD3 UR6, UR15, 0x1f00, URZ ;  /* 0x00001f000f067890 */ /* 0x000fe2000fffe03f */
[----:B------:R-:W-:Y:S01]  /*6300*/  UMOV UR7, 0x40000040 ;  /* 0x4000004000077882 */ /* 0x000fe20000000000 */
[----:B-1----:R-:W-:Y:S01]  /*6310*/  @!P2 FMUL R64, R64, R64 ;  /* 0x000000404040a220 */ /* 0x002fe20000400000 */
[----:B------:R-:W-:-:S03]  /*6320*/  FSETP.GEU.AND P2, PT, R144, -126, PT ;  /* 0xc2fc00009000780b */ /* 0x000fc60003f4e000 */
[----:B------:R-:W-:-:S04]  /*6330*/  FADD R22, R75, R64 ;  /* 0x000000404b167221 */ /* 0x000fc80000000000 */
[----:B------:R-:W-:-:S04]  /*6340*/  FADD R43, R43, R22 ;  /* 0x000000162b2b7221 */ /* 0x000fc80000000000 */
[----:B------:R-:W-:Y:S02]  /*6350*/  FADD R6, R6, R43 ;  /* 0x0000002b06067221 */ /* 0x000fe40000000000 */
        /* <DEDUP_REMOVED lines=8> */
[----:B------:R-:W-:Y:S02]  /*63e0*/  F2FP.BF16.F32.PACK_AB R24, R24, R23 ;  /* 0x000000171818723e */ /* 0x000fe400000010ff */
[----:B------:R-:W1:Y:S01]  /*63f0*/  MUFU.EX2 R27, R138 ;  /* 0x0000008a001b7308 */ /* 0x000e620000000800 */
[----:B--2---:R-:W-:Y:S01]  /*6400*/  @!P4 FMUL R25, R25, R25 ;  /* 0x000000191919c220 */ /* 0x004fe20000400000 */
[----:B------:R-:W-:Y:S01]  /*6410*/  FSETP.GEU.AND P4, PT, R143, -126, PT ;  /* 0xc2fc00008f00780b */ /* 0x000fe20003f8e000 */
[----:B------:R-:W-:Y:S02]  /*6420*/  FADD R41, R41, R30 ;  /* 0x0000001e29297221 */ /* 0x000fe40000000000 */
[----:B------:R-:W-:Y:S02]  /*6430*/  FADD R29, R76, R25 ;  /* 0x000000194c1d7221 */ /* 0x000fe40000000000 */
[----:B------:R-:W-:Y:S01]  /*6440*/  @!P5 FMUL R142, R142, 0.5 ;  /* 0x3f0000008e8ed820 */ /* 0x000fe20000400000 */
[----:B------:R-:W-:Y:S01]  /*6450*/  FADD R4, R4, R41 ;  /* 0x0000002904047221 */ /* 0x000fe20000000000 */
[----:B---3--:R-:W-:Y:S01]  /*6460*/  @!P1 FMUL R26, R26, R26 ;  /* 0x0000001a1a1a9220 */ /* 0x008fe20000400000 */
[----:B------:R-:W-:Y:S01]  /*6470*/  FSETP.GEU.AND P1, PT, R149, -126, PT ;  /* 0xc2fc00009500780b */ /* 0x000fe20003f2e000 */
[----:B------:R-:W2:Y:S01]  /*6480*/  MUFU.EX2 R65, R142 ;  /* 0x0000008e00417308 */ /* 0x000ea20000000800 */
[----:B------:R-:W-:Y:S01]  /*6490*/  FADD R44, R44, R29 ;  /* 0x0000001d2c2c7221 */ /* 0x000fe20000000000 */
[----:B------:R-:W-:Y:S01]  /*64a0*/  FADD R28, R77, R26 ;  /* 0x0000001a4d1c7221 */ /* 0x000fe20000000000 */
[----:B------:R-:W-:Y:S01]  /*64b0*/  F2FP.BF16.F32.PACK_AB R26, R26, R25 ;  /* 0x000000191a1a723e */ /* 0x000fe200000010ff */
[----:B------:R-:W-:Y:S01]  /*64c0*/  @!P4 FMUL R143, R143, 0.5 ;  /* 0x3f0000008f8fc820 */ /* 0x000fe20000400000 */
[----:B------:R-:W-:Y:S01]  /*64d0*/  FADD R5, R5, R44 ;  /* 0x0000002c05057221 */ /* 0x000fe20000000000 */
[----:B-1----:R-:W-:Y:S01]  /*64e0*/  @!P3 FMUL R27, R27, R27 ;  /* 0x0000001b1b1bb220 */ /* 0x002fe20000400000 */
[----:B------:R-:W-:Y:S01]  /*64f0*/  FSETP.GEU.AND P3, PT, R146, -126, PT ;  /* 0xc2fc00009200780b */ /* 0x000fe20003f6e000 */
[----:B------:R-:W1:Y:S01]  /*6500*/  MUFU.EX2 R68, R143 ;  /* 0x0000008f00447308 */ /* 0x000e620000000800 */
[----:B------:R-:W-:Y:S01]  /*6510*/  FADD R45, R45, R28 ;  /* 0x0000001c2d2d7221 */ /* 0x000fe20000000000 */
[----:B------:R-:W-:Y:S01]  /*6520*/  FADD R23, R74, R27 ;  /* 0x0000001b4a177221 */ /* 0x000fe20000000000 */
[----:B------:R-:W-:Y:S01]  /*6530*/  F2FP.BF16.F32.PACK_AB R25, R64, R27 ;  /* 0x0000001b4019723e */ /* 0x000fe200000010ff */
[----:B------:R-:W-:Y:S01]  /*6540*/  @!P1 FMUL R149, R149, 0.5 ;  /* 0x3f00000095959820 */ /* 0x000fe20000400000 */
[----:B------:R-:W-:Y:S01]  /*6550*/  FADD R8, R8, R45 ;  /* 0x0000002d08087221 */ /* 0x000fe20000000000 */
[----:B------:R-:W-:Y:S01]  /*6560*/  FADD R42, R42, R23 ;  /* 0x000000172a2a7221 */ /* 0x000fe20000000000 */
[----:B--2---:R-:W-:Y:S01]  /*6570*/  @!P5 FMUL R65, R65, R65 ;  /* 0x000000414141d220 */ /* 0x004fe20000400000 */
[----:B------:R-:W-:-:S02]  /*6580*/  FSETP.GEU.AND P5, PT, R145, -126, PT ;  /* 0xc2fc00009100780b */ /* 0x000fc40003fae000 */
[----:B------:R-:W-:Y:S02]  /*6590*/  FADD R7, R7, R42 ;  /* 0x0000002a07077221 */ /* 0x000fe40000000000 */
[----:B------:R-:W-:-:S04]  /*65a0*/  @!P3 FMUL R146, R146, 0.5 ;  /* 0x3f0000009292b820 */ /* 0x000fc80000400000 */
[----:B------:R-:W2:Y:S01]  /*65b0*/  MUFU.EX2 R69, R146 ;  /* 0x0000009200457308 */ /* 0x000ea20000000800 */
[----:B-1----:R-:W-:Y:S01]  /*65c0*/  @!P4 FMUL R68, R68, R68 ;  /* 0x000000444444c220 */ /* 0x002fe20000400000 */
[----:B------:R-:W-:-:S04]  /*65d0*/  FSETP.GEU.AND P4, PT, R148, -126, PT ;  /* 0xc2fc00009400780b */ /* 0x000fc80003f8e000 */
[----:B------:R-:W-:Y:S01]  /*65e0*/  F2FP.BF16.F32.PACK_AB R27, R68, R65 ;  /* 0x00000041441b723e */ /* 0x000fe200000010ff */
[----:B------:R-:W-:Y:S01]  /*65f0*/  @!P5 FMUL R145, R145, 0.5 ;  /* 0x3f0000009191d820 */ /* 0x000fe20000400000 */
[----:B------:R-:W-:Y:S01]  /*6600*/  FADD R65, R78, R65 ;  /* 0x000000414e417221 */ /* 0x000fe20000000000 */
[----:B------:R-:W-:Y:S01]  /*6610*/  FADD R68, R79, R68 ;  /* 0x000000444f447221 */ /* 0x000fe20000000000 */
[----:B------:R-:W-:Y:S02]  /*6620*/  WARPGROUP.ARRIVE ;  /* 0x00000000000079c5 */ /* 0x000fe40000000000 */
[----:B------:R-:W-:Y:S01]  /*6630*/  FADD R65, R46, R65 ;  /* 0x000000412e417221 */ /* 0x000fe20000000000 */
[----:B------:R-:W-:Y:S02]  /*6640*/  FADD R68, R47, R68 ;  /* 0x000000442f447221 */ /* 0x000fe40000000000 */
[----:B------:R-:W-:Y:S01]  /*6650*/  @!P4 FMUL R148, R148, 0.5 ;  /* 0x3f0000009494c820 */ /* 0x000fe20000400000 */
[----:B------:R-:W-:Y:S01]  /*6660*/  HGMMA.64x192x16.F32.BF16 R152, R24, gdesc[UR4].tnspB, R152, gsb0 ;  /* 0x42e0000418987df0 */ /* 0x000fe20008001898 */
[----:B--2---:R-:W-:Y:S01]  /*6670*/  @!P3 FMUL R69, R69, R69 ;  /* 0x000000454545b220 */ /* 0x004fe20000400000 */
[----:B------:R-:W-:Y:S01]  /*6680*/  UIADD3 UR6, UR15, 0x1f80, URZ ;  /* 0x00001f800f067890 */ /* 0x000fe2000fffe03f */
[----:B------:R-:W-:Y:S01]  /*6690*/  FADD R10, R10, R65 ;  /* 0x000000410a0a7221 */ /* 0x000fe20000000000 */
[----:B------:R-:W-:Y:S01]  /*66a0*/  UMOV UR7, 0x40000040 ;  /* 0x4000004000077882 */ /* 0x000fe20000000000 */
[----:B------:R-:W-:Y:S01]  /*66b0*/  FADD R9, R9, R68 ;  /* 0x0000004409097221 */ /* 0x000fe20000000000 */
[----:B------:R-:W-:-:S02]  /*66c0*/  WARPGROUP.DEPBAR.LE gsb0, 0x0 ;  /* 0x00008000000079c5 */ /* 0x000fc40000010000 */
[----:B------:R-:W1:Y:S08]  /*66d0*/  MUFU.EX2 R25, R144 ;  /* 0x0000009000197308 */ /* 0x000e700000000800 */
[----:B------:R-:W2:Y:S08]  /*66e0*/  MUFU.EX2 R24, R145 ;  /* 0x0000009100187308 */ /* 0x000eb00000000800 */
[----:B------:R-:W3:Y:S01]  /*66f0*/  MUFU.EX2 R27, R148 ;  /* 0x00000094001b7308 */ /* 0x000ee20000000800 */
[----:B-1----:R-:W-:Y:S01]  /*6700*/  @!P2 FMUL R25, R25, R25 ;  /* 0x000000191919a220 */ /* 0x002fe20000400000 */
[----:B------:R-:W-:-:S03]  /*6710*/  FSETP.GEU.AND P2, PT, R147, -126, PT ;  /* 0xc2fc00009300780b */ /* 0x000fc60003f4e000 */
[----:B------:R-:W-:-:S03]  /*6720*/  FADD R63, R80, R25 ;  /* 0x00000019503f7221 */ /* 0x000fc60000000000 */
[----:B------:R-:W1:Y:S01]  /*6730*/  MUFU.EX2 R26, R149 ;  /* 0x00000095001a7308 */ /* 0x000e620000000800 */
[----:B--2---:R-:W-:Y:S01]  /*6740*/  @!P5 FMUL R24, R24, R24 ;  /* 0x000000181818d220 */ /* 0x004fe20000400000 */
[----:B------:R-:W-:Y:S01]  /*6750*/  FSETP.GEU.AND P5, PT, R150, -126, PT ;  /* 0xc2fc00009600780b */ /* 0x000fe20003fae000 */
[----:B------:R-:W-:Y:S02]  /*6760*/  FADD R48, R48, R63 ;  /* 0x0000003f30307221 */ /* 0x000fe40000000000 */
[----:B------:R-:W-:Y:S01]  /*6770*/  FADD R72, R81, R24 ;  /* 0x0000001851487221 */ /* 0x000fe20000000000 */
[----:B------:R-:W-:Y:S01]  /*6780*/  F2FP.BF16.F32.PACK_AB R24, R24, R25 ;  /* 0x000000191818723e */ /* 0x000fe200000010ff */
[----:B------:R-:W-:Y:S01]  /*6790*/  @!P2 FMUL R147, R147, 0.5 ;  /* 0x3f0000009393a820 */ /* 0x000fe20000400000 */
[----:B------:R-:W-:Y:S01]  /*67a0*/  FADD R48, R19, R48 ;  /* 0x0000003013307221 */ /* 0x000fe20000000000 */
[----:B---3--:R-:W-:Y:S01]  /*67b0*/  @!P4 FMUL R27, R27, R27 ;  /* 0x0000001b1b1bc220 */ /* 0x008fe20000400000 */
[----:B------:R-:W-:Y:S01]  /*67c0*/  FSETP.GEU.AND P4, PT, R151, -126, PT ;  /* 0xc2fc00009700780b */ /* 0x000fe20003f8e000 */
[----:B------:R-:W2:Y:S01]  /*67d0*/  MUFU.EX2 R62, R147 ;  /* 0x00000093003e7308 */ /* 0x000ea20000000800 */
[----:B------:R-:W-:Y:S01]  /*67e0*/  FADD R49, R49, R72 ;  /* 0x0000004831317221 */ /* 0x000fe20000000000 */
[----:B------:R-:W-:Y:S01]  /*67f0*/  FADD R75, R84, R27 ;  /* 0x0000001b544b7221 */ /* 0x000fe20000000000 */
[----:B------:R-:W-:Y:S01]  /*6800*/  FADD R3, R3, R48 ;  /* 0x0000003003037221 */ /* 0x000fe20000000000 */
[----:B------:R-:W-:Y:S01]  /*6810*/  @!P5 FMUL R150, R150, 0.5 ;  /* 0x3f0000009696d820 */ /* 0x000fe20000400000 */
[----:B------:R-:W-:Y:S01]  /*6820*/  FADD R49, R18, R49 ;  /* 0x0000003112317221 */ /* 0x000fe20000000000 */
[----:B-1----:R-:W-:Y:S01]  /*6830*/  @!P1 FMUL R26, R26, R26 ;  /* 0x0000001a1a1a9220 */ /* 0x002fe20000400000 */
[----:B------:R-:W-:Y:S01]  /*6840*/  FADD R52, R52, R75 ;  /* 0x0000004b34347221 */ /* 0x000fe20000000000 */
[----:B------:R-:W1:Y:S01]  /*6850*/  MUFU.EX2 R73, R150 ;  /* 0x0000009600497308 */ /* 0x000e620000000800 */
[----:B------:R-:W-:Y:S01]  /*6860*/  FADD R4, R4, R49 ;  /* 0x0000003104047221 */ /* 0x000fe20000000000 */
[----:B------:R-:W-:Y:S01]  /*6870*/  FADD R74, R85, R26 ;  /* 0x0000001a554a7221 */ /* 0x000fe20000000000 */
[----:B------:R-:W-:Y:S01]  /*6880*/  F2FP.BF16.F32.PACK_AB R26, R26, R27 ;  /* 0x0000001b1a1a723e */ /* 0x000fe200000010ff */
[----:B------:R-:W-:Y:S01]  /*6890*/  @!P4 FMUL R151, R151, 0.5 ;  /* 0x3f0000009797c820 */ /* 0x000fe20000400000 */
[----:B------:R-:W-:Y:S01]  /*68a0*/  FADD R52, R21, R52 ;  /* 0x0000003415347221 */ /* 0x000fe20000000000 */
[----:B------:R-:W-:-:S02]  /*68b0*/  FADD R53, R53, R74 ;  /* 0x0000004a35357221 */ /* 0x000fc40000000000 */
[----:B------:R-:W3:Y:S01]  /*68c0*/  MUFU.EX2 R64, R151 ;  /* 0x0000009700407308 */ /* 0x000ee20000000800 */
[----:B--2---:R-:W-:Y:S01]  /*68d0*/  @!P2 FMUL R62, R62, R62 ;  /* 0x0000003e3e3ea220 */ /* 0x004fe20000400000 */
[----:B------:R-:W-:Y:S01]  /*68e0*/  FADD R53, R20, R53 ;  /* 0x0000003514357221 */ /* 0x000fe20000000000 */
[----:B------:R-:W-:-:S03]  /*68f0*/  FADD R52, R5, R52 ;  /* 0x0000003405347221 */ /* 0x000fc60000000000 */
[----:B------:R-:W-:Y:S01]  /*6900*/  F2FP.BF16.F32.PACK_AB R25, R62, R69 ;  /* 0x000000453e19723e */ /* 0x000fe200000010ff */
[----:B------:R-:W-:Y:S01]  /*6910*/  FADD R69, R82, R69 ;  /* 0x0000004552457221 */ /* 0x000fe20000000000 */
[----:B------:R-:W-:Y:S01]  /*6920*/  FADD R62, R83, R62 ;  /* 0x0000003e533e7221 */ /* 0x000fe20000000000 */
[----:B-1----:R-:W-:Y:S01]  /*6930*/  @!P5 FMUL R73, R73, R73 ;  /* 0x000000494949d220 */ /* 0x002fe20000400000 */
[----:B------:R-:W-:Y:S01]  /*6940*/  FADD R53, R8, R53 ;  /* 0x0000003508357221 */ /* 0x000fe20000000000 */
[----:B------:R-:W-:Y:S01]  /*6950*/  FADD R50, R50, R69 ;  /* 0x0000004532327221 */ /* 0x000fe20000000000 */
[----:B------:R-:W-:Y:S01]  /*6960*/  FADD R51, R51, R62 ;  /* 0x0000003e33337221 */ /* 0x000fe20000000000 */
[----:B------:R-:W-:Y:S01]  /*6970*/  FADD R3, R3, R52 ;  /* 0x0000003403037221 */ /* 0x000fe20000000000 */
[----:B------:R-:W-:Y:S01]  /*6980*/  FADD R4, R4, R53 ;  /* 0x0000003504047221 */ /* 0x000fe20000000000 */
[----:B------:R-:W-:Y:S01]  /*6990*/  FADD R50, R15, R50 ;  /* 0x000000320f327221 */ /* 0x000fe20000000000 */
[----:B------:R-:W-:Y:S01]  /*69a0*/  FADD R51, R14, R51 ;  /* 0x000000330e337221 */ /* 0x000fe20000000000 */
[----:B---3--:R-:W-:Y:S01]  /*69b0*/  @!P4 FMUL R64, R64, R64 ;  /* 0x000000404040c220 */ /* 0x008fe20000400000 */
[----:B------:R-:W-:Y:S01]  /*69c0*/  FADD R5, R3, R4 ;  /* 0x0000000403057221 */ /* 0x000fe20000000000 */
[----:B------:R-:W-:Y:S01]  /*69d0*/  FADD R7, R7, R50 ;  /* 0x0000003207077221 */ /* 0x000fe20000000000 */
[----:B------:R-:W-:-:S02]  /*69e0*/  FADD R6, R6, R51 ;  /* 0x0000003306067221 */ /* 0x000fc40000000000 */
[----:B------:R-:W-:Y:S01]  /*69f0*/  F2FP.BF16.F32.PACK_AB R27, R64, R73 ;  /* 0x00000049401b723e */ /* 0x000fe200000010ff */
[----:B------:R-:W-:Y:S01]  /*6a00*/  FADD R73, R86, R73 ;  /* 0x0000004956497221 */ /* 0x000fe20000000000 */
[----:B------:R-:W-:Y:S02]  /*6a10*/  FADD R64, R87, R64 ;  /* 0x0000004057407221 */ /* 0x000fe40000000000 */
[----:B------:R-:W-:Y:S01]  /*6a20*/  WARPGROUP.ARRIVE ;  /* 0x00000000000079c5 */ /* 0x000fe20000000000 */
[----:B------:R-:W-:Y:S01]  /*6a30*/  FADD R54, R54, R73 ;  /* 0x0000004936367221 */ /* 0x000fe20000000000 */
[----:B------:R-:W-:-:S03]  /*6a40*/  FADD R55, R55, R64 ;  /* 0x0000004037377221 */ /* 0x000fc60000000000 */
[----:B------:R-:W-:Y:S01]  /*6a50*/  FADD R17, R17, R54 ;  /* 0x0000003611117221 */ /* 0x000fe20000000000 */
[----:B------:R-:W-:Y:S01]  /*6a60*/  HGMMA.64x192x16.F32.BF16 R152, R24, gdesc[UR4].tnspB, R152, gsb0 ;  /* 0x42e0000418987df0 */ /* 0x000fe20008001898 */
[----:B------:R-:W-:Y:S02]  /*6a70*/  FADD R16, R16, R55 ;  /* 0x0000003710107221 */ /* 0x000fe40000000000 */
[----:B------:R-:W-:Y:S02]  /*6a80*/  FADD R10, R10, R17 ;  /* 0x000000110a0a7221 */ /* 0x000fe40000000000 */
[----:B------:R-:W-:Y:S02]  /*6a90*/  FADD R9, R9, R16 ;  /* 0x0000001009097221 */ /* 0x000fe40000000000 */
[----:B------:R-:W-:Y:S02]  /*6aa0*/  FADD R7, R7, R10 ;  /* 0x0000000a07077221 */ /* 0x000fe40000000000 */
[----:B------:R-:W-:-:S04]  /*6ab0*/  FADD R6, R6, R9 ;  /* 0x0000000906067221 */ /* 0x000fc80000000000 */
[----:B------:R-:W-:Y:S01]  /*6ac0*/  FADD R4, R7, R6 ;  /* 0x0000000607047221 */ /* 0x000fe20000000000 */
[----:B------:R-:W-:Y:S02]  /*6ad0*/  WARPGROUP.DEPBAR.LE gsb0, 0x0 ;  /* 0x00008000000079c5 */ /* 0x000fe40000010000 */
[----:B------:R1:W-:Y:S01]  /*6ae0*/  SYNCS.ARRIVE.TRANS64.RED.A1T0 RZ, [R12+URZ], RZ ;  /* 0x000000ff0cff79a7 */ /* 0x0003e2000810043f */
[----:B------:R-:W-:Y:S05]  /*6af0*/  @!P6 BRA `(.L_x_24) ;  /* 0x00000060008ce947 */ /* 0x000fea0003800000 */
[----:B------:R-:W-:Y:S01]  /*6b00*/  MOV R8, 0x1 ;  /* 0x0000000100087802 */ /* 0x000fe20000000f00 */
[----:B------:R2:W-:Y:S01]  /*6b10*/  STL [R1+0x20], R11 ;  /* 0x0000200b01007387 */ /* 0x0005e20000100800 */
[----:B------:R-:W-:Y:S01]  /*6b20*/  MOV R7, 0x2 ;  /* 0x0000000200077802 */ /* 0x000fe20000000f00 */
[----:B------:R-:W-:Y:S01]  /*6b30*/  ULDC.64 UR30, c[0x0][0x198] ;  /* 0x00006600001e7ab9 */ /* 0x000fe20000000a00 */
[----:B------:R-:W-:Y:S01]  /*6b40*/  ULDC UR14, c[0x0][0x604] ;  /* 0x00018100000e7ab9 */ /* 0x000fe20000000800 */
[----:B------:R2:W5:Y:S04]  /*6b50*/  LDL.LU R3, [R1+0x14] ;  /* 0x0000140001037983 */ /* 0x0005680000300800 */
[----:B------:R2:W5:Y:S04]  /*6b60*/  LDL.LU R6, [R1+0x10] ;  /* 0x0000100001067983 */ /* 0x0005680000300800 */
[----:B------:R2:W-:Y:S02]  /*6b70*/  STL [R1+0x18], R8 ;  /* 0x0000180801007387 */ /* 0x0005e40000100800 */
.L_x_36:
[----:B---3--:R-:W3:Y:S01]  /*6b80*/  S2R R9, SR_CgaCtaId ;  /* 0x0000000000097919 */ /* 0x008ee20000008800 */
[----:B--2---:R-:W-:Y:S01]  /*6b90*/  MOV R8, 0x400 ;  /* 0x0000040000087802 */ /* 0x004fe20000000f00 */
[----:B------:R-:W-:Y:S05]  /*6ba0*/  YIELD ;  /* 0x0000000000007946 */ /* 0x000fea0003800000 */
[----:B---3--:R-:W-:-:S04]  /*6bb0*/  LEA R8, R9, R8, 0x18 ;  /* 0x0000000809087211 */ /* 0x008fc800078ec0ff */
[----:B------:R-:W-:Y:S02]  /*6bc0*/  LEA R9, R7, R8, 0x3 ;  /* 0x0000000807097211 */ /* 0x000fe400078e18ff */
[----:B------:R-:W-:-:S04]  /*6bd0*/  SHF.L.U32 R8, R2, 0x1f, RZ ;  /* 0x0000001f02087819 */ /* 0x000fc800000006ff */
[----:B------:R-:W2:Y:S02]  /*6be0*/  SYNCS.PHASECHK.TRANS64.TRYWAIT P1, [R9+URZ+0x66000], R8 ;  /* 0x06600008090075a7 */ /* 0x000ea4000802017f */
[----:B--2---:R-:W-:Y:S05]  /*6bf0*/  @!P1 BRA `(.L_x_25) ;  /* 0x00000088000c9947 */ /* 0x004fea0003800000 */
.L_x_74:
[----:B------:R-:W-:Y:S05]  /*6c00*/  WARPSYNC.ALL ;  /* 0x0000000000007948 */ /* 0x000fea0003800000 */
[----:B-1----:R-:W3:Y:S04]  /*6c10*/  LDL.64 R12, [R1+0x50] ;  /* 0x00005000010c7983 */ /* 0x002ee80000100a00 */
[----:B------:R-:W4:Y:S01]  /*6c20*/  LDL.64 R22, [R1+0x40] ;  /* 0x0000400001167983 */ /* 0x000f220000100a00 */
[----:B--2---:R-:W-:-:S02]  /*6c30*/  MOV R8, UR22 ;  /* 0x0000001600087c02 */ /* 0x004fc40008000f00 */
[----:B------:R-:W-:Y:S01]  /*6c40*/  MOV R9, 0x40000040 ;  /* 0x4000004000097802 */ /* 0x000fe20000000f00 */
[----:B------:R-:W2:Y:S02]  /*6c50*/  LDL.64 R20, [R1+0x38] ;  /* 0x0000380001147983 */ /* 0x000ea40000100a00 */
[----:B------:R-:W-:Y:S01]  /*6c60*/  IMAD R8, R7, 0x1800, R8 ;  /* 0x0000180007087824 */ /* 0x000fe200078e0208 */
[----:B------:R-:W-:Y:S01]  /*6c70*/  R2UR UR11, R9 ;  /* 0x00000000090b72ca */ /* 0x000fe200000e0000 */
[----:B------:R-:W2:Y:S03]  /*6c80*/  LDL.64 R18, [R1+0x30] ;  /* 0x0000300001127983 */ /* 0x000ea60000100a00 */
[C---:B------:R-:W-:Y:S01]  /*6c90*/  R2UR UR10, R8.reuse ;  /* 0x00000000080a72ca */ /* 0x040fe200000e0000 */
[----:B------:R-:W-:Y:S01]  /*6ca0*/  WARPGROUP.ARRIVE ;  /* 0x00000000000079c5 */ /* 0x000fe20000000000 */
[----:B------:R-:W-:Y:S01]  /*6cb0*/  IADD3 R10, R8, 0x2, RZ ;  /* 0x00000002080a7810 */ /* 0x000fe20007ffe0ff */
[----:B------:R-:W2:Y:S01]  /*6cc0*/  LDL.64 R16, [R1+0x28] ;  /* 0x0000280001107983 */ /* 0x000ea20000100a00 */
[----:B------:R-:W-:-:S03]  /*6cd0*/  MOV R11, 0x40000040 ;  /* 0x40000040000b7802 */ /* 0x000fc60000000f00 */
[----:B------:R-:W2:Y:S01]  /*6ce0*/  LDL.64 R14, [R1+0x48] ;  /* 0x00004800010e7983 */ /* 0x000ea20000100a00 */
[----:B---3--:R-:W-:Y:S02]  /*6cf0*/  R2UR UR8, R12 ;  /* 0x000000000c0872ca */ /* 0x008fe400000e0000 */
[----:B------:R-:W-:Y:S02]  /*6d00*/  R2UR UR9, R13 ;  /* 0x000000000d0972ca */ /* 0x000fe400000e0000 */
[----:B------:R-:W-:Y:S02]  /*6d10*/  MOV R12, UR15 ;  /* 0x0000000f000c7c02 */ /* 0x000fe40008000f00 */
[----:B------:R-:W-:Y:S02]  /*6d20*/  MOV R13, UR14 ;  /* 0x0000000e000d7c02 */ /* 0x000fe40008000f00 */
[----:B----4-:R-:W-:Y:S02]  /*6d30*/  R2UR UR12, R22 ;  /* 0x00000000160c72ca */ /* 0x010fe400000e0000 */
[----:B------:R-:W-:-:S02]  /*6d40*/  R2UR UR13, R23 ;  /* 0x00000000170d72ca */ /* 0x000fc400000e0000 */
[----:B--2---:R-:W-:Y:S02]  /*6d50*/  R2UR UR32, R20 ;  /* 0x00000000142072ca */ /* 0x004fe400000e0000 */
[----:B------:R-:W-:Y:S01]  /*6d60*/  R2UR UR33, R21 ;  /* 0x00000000152172ca */ /* 0x000fe200000e0000 */
[----:B------:R-:W-:Y:S01]  /*6d70*/  HGMMA.64x256x16.F32.BF16 R24, gdesc[UR8], RZ, !UPT, gsb0 ;  /* 0x03e00000081879f0 */ /* 0x000fe2000c0018ff */
[----:B------:R-:W-:Y:S02]  /*6d80*/  R2UR UR14, R10 ;  /* 0x000000000a0e72ca */ /* 0x000fe400000e0000 */
[----:B------:R-:W-:Y:S02]  /*6d90*/  R2UR UR15, R11 ;  /* 0x000000000b0f72ca */ /* 0x000fe400000e0000 */
[----:B------:R-:W-:Y:S02]  /*6da0*/  IADD3 R10, R8, 0x4, RZ ;  /* 0x00000004080a7810 */ /* 0x000fe40007ffe0ff */
[----:B------:R-:W-:-:S02]  /*6db0*/  MOV R11, 0x40000040 ;  /* 0x40000040000b7802 */ /* 0x000fc40000000f00 */
[----:B------:R-:W-:Y:S02]  /*6dc0*/  R2UR UR34, R10 ;  /* 0x000000000a2272ca */ /* 0x000fe400000e0000 */
[----:B------:R-:W-:Y:S02]  /*6dd0*/  R2UR UR35, R11 ;  /* 0x000000000b2372ca */ /* 0x000fe400000e0000 */
[----:B------:R-:W-:Y:S02]  /*6de0*/  R2UR UR24, R18 ;  /* 0x00000000121872ca */ /* 0x000fe400000e0000 */
[----:B------:R-:W-:Y:S02]  /*6df0*/  R2UR UR25, R19 ;  /* 0x00000000131972ca */ /* 0x000fe400000e0000 */
[----:B------:R-:W-:Y:S02]  /*6e00*/  R2UR UR16, R16 ;  /* 0x00000000101072ca */ /* 0x000fe400000e0000 */
[----:B------:R-:W-:-:S02]  /*6e10*/  R2UR UR17, R17 ;  /* 0x00000000111172ca */ /* 0x000fc400000e0000 */
[----:B------:R-:W-:Y:S02]  /*6e20*/  R2UR UR8, R14 ;  /* 0x000000000e0872ca */ /* 0x000fe400000e0000 */
[----:B------:R-:W-:Y:S01]  /*6e30*/  R2UR UR9, R15 ;  /* 0x000000000f0972ca */ /* 0x000fe200000e0000 */
[----:B------:R-:W2:Y:S01]  /*6e40*/  LDL R14, [R1+0x58] ;  /* 0x00005800010e7983 */ /* 0x000ea20000100800 */
[----:B------:R-:W-:Y:S02]  /*6e50*/  WARPGROUP.DEPBAR.LE gsb0, 0x0 ;  /* 0x00008000000079c5 */ /* 0x000fe40000010000 */
[----:B------:R-:W-:-:S06]  /*6e60*/  WARPGROUP.ARRIVE ;  /* 0x00000000000079c5 */ /* 0x000fcc0000000000 */
[----:B------:R-:W-:Y:S01]  /*6e70*/  HGMMA.64x256x16.F32.BF16 R24, gdesc[UR12], R24, gsb0 ;  /* 0x03e000000c1879f0 */ /* 0x000fe20008001818 */
[----:B------:R-:W-:Y:S02]  /*6e80*/  IADD3 R10, R8, 0x6, RZ ;  /* 0x00000006080a7810 */ /* 0x000fe40007ffe0ff */
[----:B------:R-:W-:Y:S02]  /*6e90*/  MOV R11, 0x40000040 ;  /* 0x40000040000b7802 */ /* 0x000fe40000000f00 */
[----:B------:R-:W-:Y:S02]  /*6ea0*/  R2UR UR26, R10 ;  /* 0x000000000a1a72ca */ /* 0x000fe400000e0000 */
[----:B------:R-:W-:Y:S01]  /*6eb0*/  R2UR UR27, R11 ;  /* 0x000000000b1b72ca */ /* 0x000fe200000e0000 */
[----:B------:R-:W-:Y:S02]  /*6ec0*/  WARPGROUP.DEPBAR.LE gsb0, 0x0 ;  /* 0x00008000000079c5 */ /* 0x000fe40000010000 */
[----:B------:R-:W-:-:S15]  /*6ed0*/  WARPGROUP.ARRIVE ;  /* 0x00000000000079c5 */ /* 0x000fde0000000000 */
[----:B------:R-:W-:-:S03]  /*6ee0*/  NOP ;  /* 0x0000000000007918 */ /* 0x000fc60000000000 */
        /* <DEDUP_REMOVED lines=65> */
[----:B--2---:R-:W-:Y:S02]  /*7300*/  ISETP.NE.AND P1, PT, R14, RZ, PT ;  /* 0x000000ff0e00720c */ /* 0x004fe40003f25270 */
[----:B------:R-:W-:Y:S02]  /*7310*/  R2UR UR15, R12 ;  /* 0x000000000c0f72ca */ /* 0x000fe400000e0000 */
[----:B------:R-:W-:Y:S01]  /*7320*/  R2UR UR14, R13 ;  /* 0x000000000d0e72ca */ /* 0x000fe200000e0000 */
[----:B------:R-:W-:Y:S02]  /*7330*/  WARPGROUP.DEPBAR.LE gsb0, 0x0 ;  /* 0x00008000000079c5 */ /* 0x000fe40000010000 */
[----:B------:R-:W-:-:S15]  /*7340*/  WARPGROUP.ARRIVE ;  /* 0x00000000000079c5 */ /* 0x000fde0000000000 */
[----:B------:R-:W-:-:S05]  /*7350*/  NOP ;  /* 0x0000000000007918 */ /* 0x000fca0000000000 */
[----:B------:R-:W-:Y:S03]  /*7360*/  HGMMA.64x256x16.F32.BF16 R24, gdesc[UR40], R24, gsb0 ;  /* 0x03e00000281879f0 */ /* 0x000fe60008001818 */
[----:B------:R-:W-:Y:S02]  /*7370*/  WARPGROUP.DEPBAR.LE gsb0, 0x0 ;  /* 0x00008000000079c5 */ /* 0x000fe40000010000 */
[----:B------:R-:W-:Y:S05]  /*7380*/  @P1 BRA `(.L_x_26) ;  /* 0x0000000000fc1947 */ /* 0x000fea0003800000 */
[----:B------:R-:W2:Y:S02]  /*7390*/  LDL R14, [R1+0x4] ;  /* 0x00000400010e7983 */ /* 0x000ea40000100800 */
[----:B--2---:R-:W-:-:S13]  /*73a0*/  ISETP.LT.OR P2, PT, R14, 0x1, !P0 ;  /* 0x000000010e00780c */ /* 0x004fda0004741670 */
[----:B------:R-:W-:Y:S05]  /*73b0*/  @P2 BRA `(.L_x_27) ;  /* 0x0000000000e42947 */ /* 0x000fea0003800000 */
[----:B------:R-:W2:Y:S01]  /*73c0*/  LDL R15, [R1] ;  /* 0x00000000010f7983 */ /* 0x000ea20000100800 */
[----:B------:R-:W-:Y:S01]  /*73d0*/  MOV R16, 0x400 ;  /* 0x0000040000107802 */ /* 0x000fe20000000f00 */
[----:B------:R-:W1:Y:S01]  /*73e0*/  S2R R17, SR_CgaCtaId ;  /* 0x0000000000117919 */ /* 0x000e620000008800 */
[----:B------:R-:W3:Y:S02]  /*73f0*/  S2R R14, SR_TID.X ;  /* 0x00000000000e7919 */ /* 0x000ee40000002100 */
[----:B-1----:R-:W-:-:S04]  /*7400*/  LEA R16, R17, R16, 0x18 ;  /* 0x0000001011107211 */ /* 0x002fc800078ec0ff */
[----:B------:R-:W-:Y:S02]  /*7410*/  LEA R8, R0, R16, 0x3 ;  /* 0x0000001000087211 */ /* 0x000fe400078e18ff */
[----:B---3--:R-:W-:-:S04]  /*7420*/  LOP3.LUT R14, R14, 0x7f, RZ, 0xc0, !PT ;  /* 0x0000007f0e0e7812 */ /* 0x008fc800078ec0ff */
[----:B------:R-:W-:Y:S02]  /*7430*/  ISETP.NE.AND P3, PT, R14, RZ, PT ;  /* 0x000000ff0e00720c */ /* 0x000fe40003f65270 */
[----:B--2---:R-:W-:-:S04]  /*7440*/  SHF.L.U32 R9, R15, 0x1f, RZ ;  /* 0x0000001f0f097819 */ /* 0x004fc800000006ff */
[----:B------:R-:W1:Y:S02]  /*7450*/  SYNCS.PHASECHK.TRANS64.TRYWAIT P2, [R8+URZ+0x66020], R9 ;  /* 0x06602009080075a7 */ /* 0x000e64000804017f */
[----:B-1----:R-:W-:Y:S05]  /*7460*/  @!P2 BRA `(.L_x_28) ;  /* 0x000000800004a947 */ /* 0x002fea0003800000 */
.L_x_75:
[----:B------:R-:W-:Y:S05]  /*7470*/  @P3 BRA `(.L_x_29) ;  /* 0x0000000000183947 */ /* 0x000fea0003800000 */
[----:B------:R-:W2:Y:S01]  /*7480*/  S2R R10, SR_TID.X ;  /* 0x00000000000a7919 */ /* 0x000ea20000002100 */
[----:B-1----:R-:W-:-:S04]  /*7490*/  MOV R9, 0x18000 ;  /* 0x0001800000097802 */ /* 0x002fc80000000f00 */
[----:B------:R3:W-:Y:S01]  /*74a0*/  SYNCS.ARRIVE.TRANS64 RZ, [R8+URZ+0x66000], R9 ;  /* 0x0660000908ff79a7 */ /* 0x0007e2000800003f */
[----:B--2---:R-:W-:-:S13]  /*74b0*/  LOP3.LUT P2, RZ, R10, 0x1f, RZ, 0xc0, !PT ;  /* 0x0000001f0aff7812 */ /* 0x004fda000784c0ff */
[----:B---3--:R-:W-:Y:S05]  /*74c0*/  @!P2 BRA `(.L_x_29) ;  /* 0x000000000004a947 */ /* 0x008fea0003800000 */
[----:B------:R-:W-:Y:S01]  /*74d0*/  BPT.TRAP 0x1 ;  /* 0x000000040000795c */ /* 0x000fe20000300000 */
.L_x_29:
[----:B------:R-:W2:Y:S01]  /*74e0*/  LDL R10, [R1+0xc] ;  /* 0x00000c00010a7983 */ /* 0x000ea20000100800 */
[----:B------:R-:W-:-:S03]  /*74f0*/  MOV R11, 0x400 ;  /* 0x00000400000b7802 */ /* 0x000fc60000000f00 */
[----:B-1----:R-:W3:Y:S01]  /*7500*/  LDL.LU R9, [R1] ;  /* 0x0000000001097983 */ /* 0x002ee20000300800 */
[----:B------:R-:W1:Y:S01]  /*7510*/  S2R R12, SR_CgaCtaId ;  /* 0x00000000000c7919 */ /* 0x000e620000008800 */
[----:B------:R-:W-:Y:S01]  /*7520*/  R2UR UR33, R8 ;  /* 0x00000000082172ca */ /* 0x000fe200000e0000 */
[----:B------:R-:W-:-:S04]  /*7530*/  UIADD3 UR6, UP0, UR30, 0x1f0, URZ ;  /* 0x000001f01e067890 */ /* 0x000fc8000ff1e03f */
[----:B------:R-:W-:Y:S01]  /*7540*/  UIADD3.X UR7, URZ, UR31, URZ, UP0, !UPT ;  /* 0x0000001f3f077290 */ /* 0x000fe200087fe43f */
[----:B-1----:R-:W-:-:S05]  /*7550*/  LEA R11, R12, R11, 0x18 ;  /* 0x0000000b0c0b7211 */ /* 0x002fca00078ec0ff */
[----:B------:R-:W-:-:S05]  /*7560*/  IMAD R8, R0, 0x18000, R11 ;  /* 0x0001800000087824 */ /* 0x000fca00078e020b */
[----:B------:R-:W-:Y:S02]  /*7570*/  R2UR UR8, R8 ;  /* 0x00000000080872ca */ /* 0x000fe400000e0000 */
[----:B------:R-:W-:Y:S01]  /*7580*/  IADD3 R0, R0, 0x1, RZ ;  /* 0x0000000100007810 */ /* 0x000fe20007ffe0ff */
[----:B------:R-:W-:-:S03]  /*7590*/  UIADD3 UR33, UR33, 0x66000, URZ ;  /* 0x0006600021217890 */ /* 0x000fc6000fffe03f */
[----:B------:R-:W-:-:S04]  /*75a0*/  ISETP.NE.AND P2, PT, R0, 0x4, PT ;  /* 0x000000040000780c */ /* 0x000fc80003f45270 */
[----:B------:R-:W-:-:S03]  /*75b0*/  SEL R8, RZ, 0x1, P2 ;  /* 0x00000001ff087807 */ /* 0x000fc60001000000 */
[----:B------:R-:W-:Y:S02]  /*75c0*/  UIADD3 UR32, UR8, 0x6000, URZ ;  /* 0x0000600008207890 */ /* 0x000fe4000fffe03f */
[----:B------:R-:W-:Y:S02]  /*75d0*/  UIADD3 UR16, UR8, 0xe000, URZ ;  /* 0x0000e00008107890 */ /* 0x000fe4000fffe03f */
[----:B------:R-:W-:Y:S01]  /*75e0*/  UIADD3 UR8, UR8, 0x16000, URZ ;  /* 0x0001600008087890 */ /* 0x000fe2000fffe03f */
[----:B------:R-:W-:Y:S01]  /*75f0*/  UMOV UR24, 0x0 ;  /* 0x0000000000187882 */ /* 0x000fe20000000000 */
[----:B------:R-:W-:Y:S01]  /*7600*/  UMOV UR25, 0x10000000 ;  /* 0x1000000000197882 */ /* 0x000fe20000000000 */
[----:B------:R-:W-:Y:S01]  /*7610*/  UMOV UR34, URZ ;  /* 0x0000003f00227c82 */ /* 0x000fe20008000000 */
[----:B------:R-:W-:Y:S01]  /*7620*/  UMOV UR18, 0x40 ;  /* 0x0000004000127882 */ /* 0x000fe20000000000 */
[----:B------:R-:W-:Y:S01]  /*7630*/  UMOV UR20, UR36 ;  /* 0x0000002400147c82 */ /* 0x000fe20008000000 */
[----:B------:R-:W-:Y:S01]  /*7640*/  UMOV UR21, UR37 ;  /* 0x0000002500157c82 */ /* 0x000fe20008000000 */
[----:B------:R-:W-:Y:S01]  /*7650*/  UMOV UR17, UR33 ;  /* 0x0000002100117c82 */ /* 0x000fe20008000000 */
[----:B------:R-:W-:Y:S01]  /*7660*/  UMOV UR10, 0x80 ;  /* 0x00000080000a7882 */ /* 0x000fe20000000000 */
[----:B------:R-:W-:Y:S01]  /*7670*/  UMOV UR12, UR36 ;  /* 0x00000024000c7c82 */ /* 0x000fe20008000000 */
[----:B------:R-:W-:Y:S01]  /*7680*/  UMOV UR13, UR37 ;  /* 0x00000025000d7c82 */ /* 0x000fe20008000000 */
[----:B------:R-:W-:Y:S01]  /*7690*/  UMOV UR9, UR33 ;  /* 0x0000002100097c82 */ /* 0x000fe20008000000 */
[----:B------:R-:W-:-:S02]  /*76a0*/  SEL R0, R0, RZ, P2 ;  /* 0x000000ff00007207 */ /* 0x000fc40001000000 */
[----:B--2---:R-:W-:Y:S02]  /*76b0*/  R2UR UR35, R10 ;  /* 0x000000000a2372ca */ /* 0x004fe400000e0000 */
[----:B---3--:R-:W-:-:S11]  /*76c0*/  LOP3.LUT R9, R9, R8, RZ, 0x3c, !PT ;  /* 0x0000000809097212 */ /* 0x008fd600078e3cff */
[----:B------:R-:W-:Y:S01]  /*76d0*/  USHF.L.U32 UR35, UR35, 0x8, URZ ;  /* 0x0000000823237899 */ /* 0x000fe2000800063f */
[----:B------:R1:W-:Y:S06]  /*76e0*/  STL [R1], R9 ;  /* 0x0000000901007387 */ /* 0x0003ec0000100800 */
[----:B------:R-:W-:Y:S01]  /*76f0*/  UMOV UR19, UR35 ;  /* 0x0000002300137c82 */ /* 0x000fe20008000000 */
[----:B------:R-:W-:Y:S01]  /*7700*/  UMOV UR11, UR35 ;  /* 0x00000023000b7c82 */ /* 0x000fe20008000000 */
[----:B------:R1:W-:Y:S01]  /*7710*/  UTMALDG.4D [UR32], [UR6], desc[UR24] ;  /* 0x00001820060075b4 */ /* 0x0003e20008019000 */
[----:B------:R1:W-:Y:S01]  /*7720*/  UTMALDG.4D [UR16], [UR6], desc[UR24] ;  /* 0x00001810060075b4 */ /* 0x0003e20008019000 */
[----:B------:R1:W-:Y:S02]  /*7730*/  UTMALDG.4D [UR8], [UR6], desc[UR24] ;  /* 0x00001808060075b4 */ /* 0x0003e40008019000 */
[----:B-1----:R-:W-:Y:S01]  /*7740*/  NOP ;  /* 0x0000000000007918 */ /* 0x002fe20000000000 */
.L_x_27:
[----:B------:R-:W2:Y:S02]  /*7750*/  LDL.LU R8, [R1+0x4] ;  /* 0x0000040001087983 */ /* 0x000ea40000300800 */
[----:B--2---:R-:W-:-:S05]  /*7760*/  IADD3 R8, R8, -0x1, RZ ;  /* 0xffffffff08087810 */ /* 0x004fca0007ffe0ff */
[----:B------:R1:W-:Y:S02]  /*7770*/  STL [R1+0x4], R8 ;  /* 0x0000040801007387 */ /* 0x0003e40000100800 */
.L_x_26:
[----:B------:R-:W-:Y:S01]  /*7780*/  IADD3 R7, R7, 0x1, RZ ;  /* 0x0000000107077810 */ /* 0x000fe20007ffe0ff */
[----:B------:R-:W-:Y:S05]  /*7790*/  WARPSYNC.ALL ;  /* 0x0000000000007948 */ /* 0x000fea0003800000 */
[----:B------:R-:W-:-:S04]  /*77a0*/  ISETP.NE.AND P2, PT, R7, 0x4, PT ;  /* 0x000000040700780c */ /* 0x000fc80003f45270 */
[----:B-1----:R-:W-:Y:S02]  /*77b0*/  SEL R8, RZ, 0x1, P2 ;  /* 0x00000001ff087807 */ /* 0x002fe40001000000 */
[----:B------:R-:W-:Y:S02]  /*77c0*/  SEL R10, R7, RZ, P2 ;  /* 0x000000ff070a7207 */ /* 0x000fe40001000000 */
[----:B------:R-:W-:-:S05]  /*77d0*/  LOP3.LUT R11, R2, R8, RZ, 0x3c, !PT ;  /* 0x00000008020b7212 */ /* 0x000fca00078e3cff */
[----:B------:R1:W-:Y:S04]  /*77e0*/  STL [R1+0x1c], R11 ;  /* 0x00001c0b01007387 */ /* 0x0003e80000100800 */
[----:B------:R2:W-:Y:S04]  /*77f0*/  STL [R1+0x8], R10 ;  /* 0x0000080a01007387 */ /* 0x0005e80000100800 */
[----:B------:R-:W3:Y:S01]  /*7800*/  LDL R9, [R1+0x18] ;  /* 0x0000180001097983 */ /* 0x000ee20000100800 */
[----:B-----5:R-:W-:Y:S02]  /*7810*/  FMNMX R2, R24, R3, !PT ;  /* 0x0000000318027209 */ /* 0x020fe40007800000 */
[----:B------:R-:W-:Y:S01]  /*7820*/  FMNMX R7, R26, R6, !PT ;  /* 0x000000061a077209 */ /* 0x000fe20007800000 */
[----:B------:R-:W4:Y:S01]  /*7830*/  S2R R13, SR_CgaCtaId ;  /* 0x00000000000d7919 */ /* 0x000f220000008800 */
        /* <DEDUP_REMOVED lines=110> */
[----:B------:R-:W-:Y:S02]  /*7f20*/  MOV R12, 0x400 ;  /* 0x00000400000c7802 */ /* 0x000fe40000000f00 */
[----:B------:R-:W-:Y:S02]  /*7f30*/  FMNMX R8, R136, R8, !PT ;  /* 0x0000000888087209 */ /* 0x000fe40007800000 */
[----:B------:R-:W-:Y:S02]  /*7f40*/  FMNMX R7, R138, R7, !PT ;  /* 0x000000078a077209 */ /* 0x000fe40007800000 */
[----:B----4-:R-:W-:Y:S02]  /*7f50*/  LEA R12, R13, R12, 0x18 ;  /* 0x0000000c0d0c7211 */ /* 0x010fe400078ec0ff */
[----:B------:R-:W-:-:S02]  /*7f60*/  FMNMX R8, R137, R8, !PT ;  /* 0x0000000889087209 */ /* 0x000fc40007800000 */
[----:B------:R-:W-:Y:S02]  /*7f70*/  FMNMX R7, R139, R7, !PT ;  /* 0x000000078b077209 */ /* 0x000fe40007800000 */
[----:B------:R-:W-:Y:S02]  /*7f80*/  IADD3 R12, R12, 0x66020, RZ ;  /* 0x000660200c0c7810 */ /* 0x000fe40007ffe0ff */
[----:B------:R-:W-:Y:S02]  /*7f90*/  FMNMX R8, R140, R8, !PT ;  /* 0x000000088c087209 */ /* 0x000fe40007800000 */
[----:B------:R-:W-:Y:S02]  /*7fa0*/  FMNMX R7, R142, R7, !PT ;  /* 0x000000078e077209 */ /* 0x000fe40007800000 */
[----:B------:R-:W-:Y:S02]  /*7fb0*/  FMNMX R8, R141, R8, !PT ;  /* 0x000000088d087209 */ /* 0x000fe40007800000 */
[----:B------:R-:W-:-:S02]  /*7fc0*/  FMNMX R7, R143, R7, !PT ;  /* 0x000000078f077209 */ /* 0x000fc40007800000 */
[----:B------:R-:W-:Y:S02]  /*7fd0*/  FMNMX R8, R144, R8, !PT ;  /* 0x0000000890087209 */ /* 0x000fe40007800000 */
[----:B------:R-:W-:Y:S02]  /*7fe0*/  FMNMX R7, R146, R7, !PT ;  /* 0x0000000792077209 */ /* 0x000fe40007800000 */
[----:B-1----:R-:W-:Y:S02]  /*7ff0*/  SHF.L.U32 R11, R11, 0x1f, RZ ;  /* 0x0000001f0b0b7819 */ /* 0x002fe400000006ff */
[----:B------:R-:W-:-:S04]  /*8000*/  FMNMX R8, R145, R8, !PT ;  /* 0x0000000891087209 */ /* 0x000fc80007800000 */
[----:B------:R-:W-:-:S04]  /*8010*/  FMNMX R8, R148, R8, !PT ;  /* 0x0000000894087209 */ /* 0x000fc80007800000 */
[----:B------:R-:W-:Y:S02]  /*8020*/  FMNMX R8, R149, R8, !PT ;  /* 0x0000000895087209 */ /* 0x000fe40007800000 */
[----:B---3--:R-:W-:Y:S02]  /*8030*/  LEA R2, R9, R12, 0x3 ;  /* 0x0000000c09027211 */ /* 0x008fe400078e18ff */
[----:B------:R-:W-:Y:S01]  /*8040*/  MOV R12, 0x400 ;  /* 0x00000400000c7802 */ /* 0x000fe20000000f00 */
[----:B------:R-:W1:Y:S01]  /*8050*/  SHFL.BFLY PT, R9, R8, 0x1, 0x1f ;  /* 0x0c201f0008097f89 */ /* 0x000e6200000e0000 */
[----:B------:R-:W-:Y:S02]  /*8060*/  PRMT R2, RZ, 0x654, R2 ;  /* 0x00000654ff027816 */ /* 0x000fe40000000002 */
[----:B------:R-:W-:Y:S02]  /*8070*/  LEA R12, R13, R12, 0x18 ;  /* 0x0000000c0d0c7211 */ /* 0x000fe400078ec0ff */
[----:B------:R3:W-:Y:S02]  /*8080*/  SYNCS.ARRIVE.TRANS64.RED.A1T0 RZ, [R2+URZ], RZ ;  /* 0x000000ff02ff79a7 */ /* 0x0007e4000810043f */
[----:B--2---:R-:W-:-:S02]  /*8090*/  LEA R10, R10, R12, 0x3 ;  /* 0x0000000c0a0a7211 */ /* 0x004fc400078e18ff */
[----:B---3--:R-:W-:Y:S02]  /*80a0*/  FMNMX R2, R147, R7, !PT ;  /* 0x0000000793027209 */ /* 0x008fe40007800000 */
[----:B------:R-:W2:Y:S02]  /*80b0*/  SYNCS.PHASECHK.TRANS64.TRYWAIT P2, [R10+URZ+0x66000], R11 ;  /* 0x0660000b0a0075a7 */ /* 0x000ea4000804017f */
[----:B------:R-:W-:-:S04]  /*80c0*/  FMNMX R2, R150, R2, !PT ;  /* 0x0000000296027209 */ /* 0x000fc80007800000 */
[----:B------:R-:W-:Y:S02]  /*80d0*/  FMNMX R2, R151, R2, !PT ;  /* 0x0000000297027209 */ /* 0x000fe40007800000 */
[----:B-1----:R-:W-:-:S03]  /*80e0*/  FMNMX R9, R8, R9, !PT ;  /* 0x0000000908097209 */ /* 0x002fc60007800000 */
[----:B------:R-:W1:Y:S04]  /*80f0*/  SHFL.BFLY PT, R7, R2, 0x1, 0x1f ;  /* 0x0c201f0002077f89 */ /* 0x000e6800000e0000 */
[----:B------:R3:W4:Y:S01]  /*8100*/  SHFL.BFLY PT, R8, R9, 0x2, 0x1f ;  /* 0x0c401f0009087f89 */ /* 0x00072200000e0000 */
[----:B-1----:R-:W-:-:S05]  /*8110*/  FMNMX R2, R2, R7, !PT ;  /* 0x0000000702027209 */ /* 0x002fca0007800000 */
[----:B------:R3:W1:Y:S01]  /*8120*/  SHFL.BFLY PT, R7, R2, 0x2, 0x1f ;  /* 0x0c401f0002077f89 */ /* 0x00066200000e0000 */
[----:B--2-4-:R-:W-:Y:S05]  /*8130*/  @!P2 BRA `(.L_x_30) ;  /* 0x0000007000e4a947 */ /* 0x014fea0003800000 */
.L_x_76:
[----:B------:R-:W4:Y:S01]  /*8140*/  LDL R12, [R1+0x8] ;  /* 0x00000800010c7983 */ /* 0x000f220000100800 */
[----:B--2---:R-:W-:Y:S01]  /*8150*/  FMNMX R10, R9, R8, !PT ;  /* 0x00000008090a7209 */ /* 0x004fe20007800000 */
[----:B------:R-:W-:Y:S05]  /*8160*/  WARPSYNC.ALL ;  /* 0x0000000000007948 */ /* 0x000fea0003800000 */
[----:B---3--:R-:W-:Y:S01]  /*8170*/  MOV R9, 0x40000040 ;  /* 0x4000004000097802 */ /* 0x008fe20000000f00 */
[----:B------:R2:W-:Y:S01]  /*8180*/  STL [R1+0x14], R10 ;  /* 0x0000140a01007387 */ /* 0x0005e20000100800 */
[----:B------:R-:W-:Y:S02]  /*8190*/  FSETP.NEU.AND P2, PT, R10, -INF , PT ;  /* 0xff8000000a00780b */ /* 0x000fe40003f4d000 */
[----:B-1----:R-:W-:-:S02]  /*81a0*/  FMNMX R2, R2, R7, !PT ;  /* 0x0000000702027209 */ /* 0x002fc40007800000 */
[----:B------:R-:W-:Y:S02]  /*81b0*/  R2UR UR7, R9 ;  /* 0x00000000090772ca */ /* 0x000fe400000e0000 */
[----:B------:R-:W-:Y:S01]  /*81c0*/  FSEL R9, R10, RZ, P2 ;  /* 0x000000ff0a097208 */ /* 0x000fe20001000000 */
[----:B------:R1:W-:Y:S01]  /*81d0*/  STL [R1+0x10], R2 ;  /* 0x0000100201007387 */ /* 0x0003e20000100800 */
[----:B------:R-:W-:Y:S02]  /*81e0*/  FSETP.NEU.AND P2, PT, R2, -INF , PT ;  /* 0xff8000000200780b */ /* 0x000fe40003f4d000 */
[----:B------:R-:W-:Y:S01]  /*81f0*/  MOV R8, UR15 ;  /* 0x0000000f00087c02 */ /* 0x000fe20008000f00 */
[C---:B--2---:R-:W-:Y:S01]  /*8200*/  FADD R10, -R9.reuse, R3 ;  /* 0x00000003090a7221 */ /* 0x044fe20000000100 */
[----:B------:R-:W-:Y:S01]  /*8210*/  FMUL R3, R9, UR14 ;  /* 0x0000000e09037c20 */ /* 0x000fe20008400000 */
[----:B------:R-:W-:Y:S02]  /*8220*/  MOV R13, 0x40000040 ;  /* 0x40000040000d7802 */ /* 0x000fe40000000f00 */
[----:B------:R-:W-:Y:S01]  /*8230*/  FMUL R10, R10, UR14 ;  /* 0x0000000e0a0a7c20 */ /* 0x000fe20008400000 */
[--C-:B------:R-:W-:Y:S01]  /*8240*/  FFMA R24, R24, UR14, -R3.reuse ;  /* 0x0000000e18187c23 */ /* 0x100fe20008000803 */
[----:B-1----:R-:W-:Y:S01]  /*8250*/  FSEL R2, R2, RZ, P2 ;  /* 0x000000ff02027208 */ /* 0x002fe20001000000 */
[--C-:B------:R-:W-:Y:S01]  /*8260*/  FFMA R25, R25, UR14, -R3.reuse ;  /* 0x0000000e19197c23 */ /* 0x100fe20008000803 */
[--C-:B------:R-:W-:Y:S01]  /*8270*/  FFMA R28, R28, UR14, -R3.reuse ;  /* 0x0000000e1c1c7c23 */ /* 0x100fe20008000803 */
[----:B------:R-:W-:Y:S01]  /*8280*/  FSETP.GEU.AND P2, PT, R10, -126, PT ;  /* 0xc2fc00000a00780b */ /* 0x000fe20003f4e000 */
[--C-:B------:R-:W-:Y:S01]  /*8290*/  FFMA R29, R29, UR14, -R3.reuse ;  /* 0x0000000e1d1d7c23 */ /* 0x100fe20008000803 */
[C---:B------:R-:W-:Y:S01]  /*82a0*/  FADD R6, -R2.reuse, R6 ;  /* 0x0000000602067221 */ /* 0x040fe20000000100 */
[----:B------:R-:W-:Y:S01]  /*82b0*/  FMUL R2, R2, UR14 ;  /* 0x0000000e02027c20 */ /* 0x000fe20008400000 */
[----:B------:R-:W-:Y:S01]  /*82c0*/  FSETP.GEU.AND P3, PT, R24, -126, PT ;  /* 0xc2fc00001800780b */ /* 0x000fe20003f6e000 */
[--C-:B------:R-:W-:Y:S01]  /*82d0*/  FFMA R32, R32, UR14, -R3.reuse ;  /* 0x0000000e20207c23 */ /* 0x100fe20008000803 */
[----:B------:R-:W-:Y:S01]  /*82e0*/  FMUL R6, R6, UR14 ;  /* 0x0000000e06067c20 */ /* 0x000fe20008400000 */
[--C-:B------:R-:W-:Y:S01]  /*82f0*/  FFMA R7, R26, UR14, -R2.reuse ;  /* 0x0000000e1a077c23 */ /* 0x100fe20008000802 */
[--C-:B------:R-:W-:Y:S01]  /*8300*/  FFMA R27, R27, UR14, -R2.reuse ;  /* 0x0000000e1b1b7c23 */ /* 0x100fe20008000802 */
[--C-:B------:R-:W-:Y:S01]  /*8310*/  FFMA R30, R30, UR14, -R2.reuse ;  /* 0x0000000e1e1e7c23 */ /* 0x100fe20008000802 */
[--C-:B------:R-:W-:Y:S01]  /*8320*/  FFMA R31, R31, UR14, -R2.reuse ;  /* 0x0000000e1f1f7c23 */ /* 0x100fe20008000802 */
[----:B------:R-:W-:Y:S01]  /*8330*/  FSETP.GEU.AND P4, PT, R6, -126, PT ;  /* 0xc2fc00000600780b */ /* 0x000fe20003f8e000 */
[--C-:B------:R-:W-:Y:S01]  /*8340*/  FFMA R33, R33, UR14, -R3.reuse ;  /* 0x0000000e21217c23 */ /* 0x100fe20008000803 */
[----:B------:R-:W-:Y:S01]  /*8350*/  FSETP.GEU.AND P6, PT, R7, -126, PT ;  /* 0xc2fc00000700780b */ /* 0x000fe20003fce000 */
[----:B------:R-:W-:Y:S01]  /*8360*/  @!P2 FMUL R10, R10, 0.5 ;  /* 0x3f0000000a0aa820 */ /* 0x000fe20000400000 */
[----:B------:R-:W-:Y:S01]  /*8370*/  FSETP.GEU.AND P5, PT, R27, -126, PT ;  /* 0xc2fc00001b00780b */ /* 0x000fe20003fae000 */
[--C-:B------:R-:W-:Y:S01]  /*8380*/  FFMA R34, R34, UR14, -R2.reuse ;  /* 0x0000000e22227c23 */ /* 0x100fe20008000802 */
[----:B------:R-:W-:Y:S01]  /*8390*/  @!P3 FMUL R24, R24, 0.5 ;  /* 0x3f0000001818b820 */ /* 0x000fe20000400000 */
[----:B------:R1:W2:Y:S01]  /*83a0*/  MUFU.EX2 R9, R10 ;  /* 0x0000000a00097308 */ /* 0x0002a20000000800 */
[--C-:B------:R-:W-:Y:S01]  /*83b0*/  FFMA R35, R35, UR14, -R2.reuse ;  /* 0x0000000e23237c23 */ /* 0x100fe20008000802 */
[--C-:B------:R-:W-:Y:S01]  /*83c0*/  FFMA R36, R36, UR14, -R3.reuse ;  /* 0x0000000e24247c23 */ /* 0x100fe20008000803 */
[--C-:B------:R-:W-:Y:S01]  /*83d0*/  FFMA R37, R37, UR14, -R3.reuse ;  /* 0x0000000e25257c23 */ /* 0x100fe20008000803 */
[--C-:B------:R-:W-:Y:S01]  /*83e0*/  FFMA R38, R38, UR14, -R2.reuse ;  /* 0x0000000e26267c23 */ /* 0x100fe20008000802 */
[--C-:B------:R-:W-:Y:S01]  /*83f0*/  FFMA R39, R39, UR14, -R2.reuse ;  /* 0x0000000e27277c23 */ /* 0x100fe20008000802 */
[----:B------:R-:W-:Y:S01]  /*8400*/  @!P4 FMUL R6, R6, 0.5 ;  /* 0x3f0000000606c820 */ /* 0x000fe20000400000 */
[--C-:B------:R-:W-:Y:S01]  /*8410*/  FFMA R40, R40, UR14, -R3.reuse ;  /* 0x0000000e28287c23 */ /* 0x100fe20008000803 */
[----:B------:R-:W-:Y:S01]  /*8420*/  @!P6 FMUL R7, R7, 0.5 ;  /* 0x3f0000000707e820 */ /* 0x000fe20000400000 */
[----:B------:R-:W3:Y:S01]  /*8430*/  MUFU.EX2 R24, R24 ;  /* 0x0000001800187308 */ /* 0x000ee20000000800 */
[----:B------:R-:W-:Y:S01]  /*8440*/  @!P5 FMUL R27, R27, 0.5 ;  /* 0x3f0000001b1bd820 */ /* 0x000fe20000400000 */
[--C-:B-1----:R-:W-:Y:S01]  /*8450*/  FFMA R10, R45, UR14, -R3.reuse ;  /* 0x0000000e2d0a7c23 */ /* 0x102fe20008000803 */
[----:B------:R-:W-:Y:S01]  /*8460*/  MOV R21, 0x40000040 ;  /* 0x4000004000157802 */ /* 0x000fe20000000f00 */
[--C-:B------:R-:W-:Y:S01]  /*8470*/  FFMA R22, R58, UR14, -R2.reuse ;  /* 0x0000000e3a167c23 */ /* 0x100fe20008000802 */
[--C-:B------:R-:W-:Y:S01]  /*8480*/  FFMA R23, R59, UR14, -R2.reuse ;  /* 0x0000000e3b177c23 */ /* 0x100fe20008000802 */
[--C-:B------:R-:W-:Y:S01]  /*8490*/  FFMA R45, R79, UR14, -R2.reuse ;  /* 0x0000000e4f2d7c23 */ /* 0x100fe20008000802 */
[--C-:B------:R-:W-:Y:S01]  /*84a0*/  FFMA R58, R89, UR14, -R3.reuse ;  /* 0x0000000e593a7c23 */ /* 0x100fe20008000803 */
[----:B------:R-:W1:Y:S01]  /*84b0*/  MUFU.EX2 R6, R6 ;  /* 0x0000000600067308 */ /* 0x000e620000000800 */
[----:B--2---:R-:W-:Y:S01]  /*84c0*/  @!P2 FMUL R9, R9, R9 ;  /* 0x000000090909a220 */ /* 0x004fe20000400000 */
[----:B------:R-:W-:Y:S01]  /*84d0*/  FSETP.GEU.AND P2, PT, R30, -126, PT ;  /* 0xc2fc00001e00780b */ /* 0x000fe20003f4e000 */
[--C-:B------:R-:W-:Y:S01]  /*84e0*/  FFMA R79, R110, UR14, -R2.reuse ;  /* 0x0000000e6e4f7c23 */ /* 0x100fe20008000802 */
[----:B------:R-:W-:Y:S01]  /*84f0*/  FFMA R110, R141, UR14, -R3 ;  /* 0x0000000e8d6e7c23 */ /* 0x000fe20008000803 */
[-C--:B------:R-:W-:Y:S01]  /*8500*/  FMUL R152, R152, R9.reuse ;  /* 0x0000000998987220 */ /* 0x080fe20000400000 */
[-C--:B------:R-:W-:Y:S01]  /*8510*/  FMUL R153, R153, R9.reuse ;  /* 0x0000000999997220 */ /* 0x080fe20000400000 */
[-C--:B------:R-:W-:Y:S01]  /*8520*/  FMUL R156, R156, R9.reuse ;  /* 0x000000099c9c7220 */ /* 0x080fe20000400000 */
[----:B------:R-:W2:Y:S01]  /*8530*/  MUFU.EX2 R7, R7 ;  /* 0x0000000700077308 */ /* 0x000ea20000000800 */
[----:B---3--:R-:W-:Y:S01]  /*8540*/  @!P3 FMUL R24, R24, R24 ;  /* 0x000000181818b220 */ /* 0x008fe20000400000 */
[----:B------:R-:W-:Y:S01]  /*8550*/  FSETP.GEU.AND P3, PT, R29, -126, PT ;  /* 0xc2fc00001d00780b */ /* 0x000fe20003f6e000 */
[-C--:B------:R-:W-:Y:S01]  /*8560*/  FMUL R157, R157, R9.reuse ;  /* 0x000000099d9d7220 */ /* 0x080fe20000400000 */
[-C--:B------:R-:W-:Y:S01]  /*8570*/  FMUL R160, R160, R9.reuse ;  /* 0x00000009a0a07220 */ /* 0x080fe20000400000 */
[-C--:B------:R-:W-:Y:S01]  /*8580*/  FMUL R161, R161, R9.reuse ;  /* 0x00000009a1a17220 */ /* 0x080fe20000400000 */
[-C--:B------:R-:W-:Y:S01]  /*8590*/  FMUL R164, R164, R9.reuse ;  /* 0x00000009a4a47220 */ /* 0x080fe20000400000 */
[----:B------:R-:W-:Y:S01]  /*85a0*/  @!P2 FMUL R30, R30, 0.5 ;  /* 0x3f0000001e1ea820 */ /* 0x000fe20000400000 */
[----:B------:R-:W3:Y:S01]  /*85b0*/  MUFU.EX2 R14, R27 ;  /* 0x0000001b000e7308 */ /* 0x000ee20000000800 */
[----:B-1----:R-:W-:Y:S01]  /*85c0*/  @!P4 FMUL R6, R6, R6 ;  /* 0x000000060606c220 */ /* 0x002fe20000400000 */
[----:B------:R-:W-:Y:S01]  /*85d0*/  FSETP.GEU.AND P4, PT, R31, -126, PT ;  /* 0xc2fc00001f00780b */ /* 0x000fe20003f8e000 */
[-C--:B------:R-:W-:Y:S01]  /*85e0*/  FMUL R165, R165, R9.reuse ;  /* 0x00000009a5a57220 */ /* 0x080fe20000400000 */
[-C--:B------:R-:W-:Y:S01]  /*85f0*/  FMUL R168, R168, R9.reuse ;  /* 0x00000009a8a87220 */ /* 0x080fe20000400000 */
[-C--:B------:R-:W-:Y:S01]  /*8600*/  FMUL R169, R169, R9.reuse ;  /* 0x00000009a9a97220 */ /* 0x080fe20000400000 */
[----:B------:R-:W-:Y:S01]  /*8610*/  FMUL R172, R172, R9 ;  /* 0x00000009acac7220 */ /* 0x000fe20000400000 */
[----:B------:R-:W-:Y:S01]  /*8620*/  @!P3 FMUL R29, R29, 0.5 ;  /* 0x3f0000001d1db820 */ /* 0x000fe20000400000 */
[----:B------:R-:W1:Y:S01]  /*8630*/  MUFU.EX2 R17, R30 ;  /* 0x0000001e00117308 */ /* 0x000e620000000800 */
[----:B--2---:R-:W-:Y:S01]  /*8640*/  @!P6 FMUL R7, R7, R7 ;  /* 0x000000070707e220 */ /* 0x004fe20000400000 */
[----:B------:R-:W-:Y:S01]  /*8650*/  FSETP.GEU.AND P6, PT, R25, -126, PT ;  /* 0xc2fc00001900780b */ /* 0x000fe20003fce000 */
[-C--:B------:R-:W-:Y:S01]  /*8660*/  FMUL R173, R173, R9.reuse ;  /* 0x00000009adad7220 */ /* 0x080fe20000400000 */
[-C--:B------:R-:W-:Y:S01]  /*8670*/  FMUL R176, R176, R9.reuse ;  /* 0x00000009b0b07220 */ /* 0x080fe20000400000 */
[-C--:B------:R-:W-:Y:S01]  /*8680*/  FMUL R177, R177, R9.reuse ;  /* 0x00000009b1b17220 */ /* 0x080fe20000400000 */
[-C--:B------:R-:W-:Y:S01]  /*8690*/  FMUL R180, R180, R9.reuse ;  /* 0x00000009b4b47220 */ /* 0x080fe20000400000 */
[----:B------:R-:W-:Y:S01]  /*86a0*/  @!P4 FMUL R31, R31, 0.5 ;  /* 0x3f0000001f1fc820 */ /* 0x000fe20000400000 */
[----:B------:R-:W2:Y:S01]  /*86b0*/  MUFU.EX2 R18, R29 ;  /* 0x0000001d00127308 */ /* 0x000ea20000000800 */
[----:B---3--:R-:W-:Y:S01]  /*86c0*/  @!P5 FMUL R14, R14, R14 ;  /* 0x0000000e0e0ed220 */ /* 0x008fe20000400000 */
[----:B------:R-:W-:Y:S01]  /*86d0*/  FSETP.GEU.AND P5, PT, R28, -126, PT ;  /* 0xc2fc00001c00780b */ /* 0x000fe20003fae000 */
[-C--:B------:R-:W-:Y:S01]  /*86e0*/  FMUL R181, R181, R9.reuse ;  /* 0x00000009b5b57220 */ /* 0x080fe20000400000 */
[-C--:B------:R-:W-:Y:S01]  /*86f0*/  FMUL R184, R184, R9.reuse ;  /* 0x00000009b8b87220 */ /* 0x080fe20000400000 */
[-C--:B------:R-:W-:Y:S01]  /*8700*/  FMUL R185, R185, R9.reuse ;  /* 0x00000009b9b97220 */ /* 0x080fe20000400000 */
[----:B------:R-:W-:Y:S01]  /*8710*/  FMUL R188, R188, R9 ;  /* 0x00000009bcbc7220 */ /* 0x000fe20000400000 */
[----:B------:R-:W-:Y:S01]  /*8720*/  @!P6 FMUL R25, R25, 0.5 ;  /* 0x3f0000001919e820 */ /* 0x000fe20000400000 */
[----:B------:R-:W3:Y:S01]  /*8730*/  MUFU.EX2 R19, R31 ;  /* 0x0000001f00137308 */ /* 0x000ee20000000800 */
[----:B-1----:R-:W-:Y:S01]  /*8740*/  @!P2 FMUL R17, R17, R17 ;  /* 0x000000111111a220 */ /* 0x002fe20000400000 */
[-C--:B------:R-:W-:Y:S01]  /*8750*/  FMUL R189, R189, R9.reuse ;  /* 0x00000009bdbd7220 */ /* 0x080fe20000400000 */
[-C--:B------:R-:W-:Y:S01]  /*8760*/  FMUL R192, R192, R9.reuse ;  /* 0x00000009c0c07220 */ /* 0x080fe20000400000 */
[-C--:B------:R-:W-:Y:S01]  /*8770*/  FMUL R193, R193, R9.reuse ;  /* 0x00000009c1c17220 */ /* 0x080fe20000400000 */
[-C--:B------:R-:W-:Y:S01]  /*8780*/  FMUL R196, R196, R9.reuse ;  /* 0x00000009c4c47220 */ /* 0x080fe20000400000 */
[-C--:B------:R-:W-:Y:S01]  /*8790*/  FMUL R197, R197, R9.reuse ;  /* 0x00000009c5c57220 */ /* 0x080fe20000400000 */
[----:B------:R-:W-:Y:S01]  /*87a0*/  @!P5 FMUL R28, R28, 0.5 ;  /* 0x3f0000001c1cd820 */ /* 0x000fe20000400000 */
[----:B------:R-:W1:Y:S01]  /*87b0*/  MUFU.EX2 R15, R25 ;  /* 0x00000019000f7308 */ /* 0x000e620000000800 */
[----:B--2---:R-:W-:Y:S01]  /*87c0*/  @!P3 FMUL R18, R18, R18 ;  /* 0x000000121212b220 */ /* 0x004fe20000400000 */
[-C--:B------:R-:W-:Y:S01]  /*87d0*/  FMUL R200, R200, R9.reuse ;  /* 0x00000009c8c87220 */ /* 0x080fe20000400000 */
[-C--:B------:R-:W-:Y:S01]  /*87e0*/  FMUL R201, R201, R9.reuse ;  /* 0x00000009c9c97220 */ /* 0x080fe20000400000 */
[-C--:B------:R-:W-:Y:S01]  /*87f0*/  FMUL R204, R204, R9.reuse ;  /* 0x00000009cccc7220 */ /* 0x080fe20000400000 */
[-C--:B------:R-:W-:Y:S01]  /*8800*/  FMUL R205, R205, R9.reuse ;  /* 0x00000009cdcd7220 */ /* 0x080fe20000400000 */
[-C--:B------:R-:W-:Y:S01]  /*8810*/  FMUL R208, R208, R9.reuse ;  /* 0x00000009d0d07220 */ /* 0x080fe20000400000 */
[----:B------:R-:W-:Y:S01]  /*8820*/  FMUL R209, R209, R9 ;  /* 0x00000009d1d17220 */ /* 0x000fe20000400000 */
[----:B------:R-:W2:Y:S01]  /*8830*/  MUFU.EX2 R16, R28 ;  /* 0x0000001c00107308 */ /* 0x000ea20000000800 */
[----:B---3--:R-:W-:Y:S01]  /*8840*/  @!P4 FMUL R19, R19, R19 ;  /* 0x000000131313c220 */ /* 0x008fe20000400000 */
[-C--:B------:R-:W-:Y:S01]  /*8850*/  FMUL R212, R212, R9.reuse ;  /* 0x00000009d4d47220 */ /* 0x080fe20000400000 */
[-C--:B------:R-:W-:Y:S01]  /*8860*/  FMUL R213, R213, R9.reuse ;  /* 0x00000009d5d57220 */ /* 0x080fe20000400000 */
[-C--:B------:R-:W-:Y:S01]  /*8870*/  FMUL R216, R216, R9.reuse ;  /* 0x00000009d8d87220 */ /* 0x080fe20000400000 */
[-C--:B------:R-:W-:Y:S01]  /*8880*/  FMUL R217, R217, R9.reuse ;  /* 0x00000009d9d97220 */ /* 0x080fe20000400000 */
[-C--:B------:R-:W-:Y:S01]  /*8890*/  FMUL R220, R220, R9.reuse ;  /* 0x00000009dcdc7220 */ /* 0x080fe20000400000 */
[-C--:B------:R-:W-:Y:S01]  /*88a0*/  FMUL R221, R221, R9.reuse ;  /* 0x00000009dddd7220 */ /* 0x080fe20000400000 */
[----:B------:R-:W-:Y:S01]  /*88b0*/  FMUL R224, R224, R9 ;  /* 0x00000009e0e07220 */ /* 0x000fe20000400000 */
[----:B-1----:R-:W-:Y:S01]  /*88c0*/  @!P6 FMUL R15, R15, R15 ;  /* 0x0000000f0f0fe220 */ /* 0x002fe20000400000 */
[-C--:B------:R-:W-:Y:S01]  /*88d0*/  FMUL R225, R225, R9.reuse ;  /* 0x00000009e1e17220 */ /* 0x080fe20000400000 */
[-C--:B------:R-:W-:Y:S01]  /*88e0*/  FMUL R228, R228, R9.reuse ;  /* 0x00000009e4e47220 */ /* 0x080fe20000400000 */
[-C--:B------:R-:W-:Y:S01]  /*88f0*/  FMUL R229, R229, R9.reuse ;  /* 0x00000009e5e57220 */ /* 0x080fe20000400000 */
[-C--:B------:R-:W-:Y:S01]  /*8900*/  FMUL R232, R232, R9.reuse ;  /* 0x00000009e8e87220 */ /* 0x080fe20000400000 */
[-C--:B------:R-:W-:Y:S01]  /*8910*/  FMUL R233, R233, R9.reuse ;  /* 0x00000009e9e97220 */ /* 0x080fe20000400000 */
[-C--:B------:R-:W-:Y:S01]  /*8920*/  FMUL R236, R236, R9.reuse ;  /* 0x00000009ecec7220 */ /* 0x080fe20000400000 */
[-C--:B------:R-:W-:Y:S01]  /*8930*/  FMUL R237, R237, R9.reuse ;  /* 0x00000009eded7220 */ /* 0x080fe20000400000 */
[----:B--2---:R-:W-:Y:S01]  /*8940*/  @!P5 FMUL R16, R16, R16 ;  /* 0x000000101010d220 */ /* 0x004fe20000400000 */
[-C--:B------:R-:W-:Y:S01]  /*8950*/  FMUL R240, R240, R9.reuse ;  /* 0x00000009f0f07220 */ /* 0x080fe20000400000 */
[-C--:B------:R-:W-:Y:S01]  /*8960*/  FMUL R241, R241, R9.reuse ;  /* 0x00000009f1f17220 */ /* 0x080fe20000400000 */
[-C--:B------:R-:W-:Y:S01]  /*8970*/  FMUL R244, R244, R9.reuse ;  /* 0x00000009f4f47220 */ /* 0x080fe20000400000 */
[----:B------:R-:W-:Y:S01]  /*8980*/  FMUL R245, R245, R9 ;  /* 0x00000009f5f57220 */ /* 0x000fe20000400000 */
[-C--:B------:R-:W-:Y:S01]  /*8990*/  FMUL R154, R154, R6.reuse ;  /* 0x000000069a9a7220 */ /* 0x080fe20000400000 */
        /* <DEDUP_REMOVED lines=46> */
[----:B------:R-:W-:Y:S01]  /*8c80*/  FMUL R247, R247, R6 ;  /* 0x00000006f7f77220 */ /* 0x000fe20000400000 */
[----:B------:R-:W-:Y:S01]  /*8c90*/  F2FP.BF16.F32.PACK_AB R25, R14, R7 ;  /* 0x000000070e19723e */ /* 0x000fe200000010ff */
[----:B------:R-:W-:Y:S01]  /*8ca0*/  FFMA R4, R6, R4, R7 ;  /* 0x0000000406047223 */ /* 0x000fe20000000007 */
[----:B------:R-:W-:Y:S01]  /*8cb0*/  F2FP.BF16.F32.PACK_AB R27, R19, R17 ;  /* 0x00000011131b723e */ /* 0x000fe200000010ff */
[--C-:B------:R-:W-:Y:S01]  /*8cc0*/  FFMA R6, R43, UR14, -R2.reuse ;  /* 0x0000000e2b067c23 */ /* 0x100fe20008000802 */
[----:B------:R-:W-:Y:S01]  /*8cd0*/  F2FP.BF16.F32.PACK_AB R26, R18, R16 ;  /* 0x00000010121a723e */ /* 0x000fe200000010ff */
[--C-:B------:R-:W-:Y:S01]  /*8ce0*/  FFMA R7, R44, UR14, -R3.reuse ;  /* 0x0000000e2c077c23 */ /* 0x100fe20008000803 */
[----:B------:R-:W-:Y:S01]  /*8cf0*/  FSETP.GEU.AND P3, PT, R32, -126, PT ;  /* 0xc2fc00002000780b */ /* 0x000fe20003f6e000 */
        /* <DEDUP_REMOVED lines=9> */
[--C-:B------:R-:W-:Y:S01]  /*8d90*/  FFMA R60, R91, UR14, -R2.reuse ;  /* 0x0000000e5b3c7c23 */ /* 0x100fe20008000802 */
[----:B------:R-:W-:Y:S01]  /*8da0*/  FFMA R75, R106, UR14, -R2 ;  /* 0x0000000e6a4b7c23 */ /* 0x000fe20008000802 */
[----:B------:R-:W-:Y:S01]  /*8db0*/  FFMA R106, R137, UR14, -R3 ;  /* 0x0000000e896a7c23 */ /* 0x000fe20008000803 */
[----:B------:R-:W-:-:S02]  /*8dc0*/  @!P3 FMUL R32, R32, 0.5 ;  /* 0x3f0000002020b820 */ /* 0x000fc40000400000 */
[----:B------:R-:W-:Y:S02]  /*8dd0*/  @!P6 FMUL R33, R33, 0.5 ;  /* 0x3f0000002121e820 */ /* 0x000fe40000400000 */
[----:B------:R1:W2:Y:S01]  /*8de0*/  MUFU.EX2 R20, R32 ;  /* 0x0000002000147308 */ /* 0x0002a20000000800 */
[----:B------:R-:W-:Y:S01]  /*8df0*/  @!P5 FMUL R34, R34, 0.5 ;  /* 0x3f0000002222d820 */ /* 0x000fe20000400000 */
[----:B------:R-:W-:Y:S02]  /*8e00*/  @!P2 FMUL R35, R35, 0.5 ;  /* 0x3f0000002323a820 */ /* 0x000fe40000400000 */
[----:B------:R-:W-:-:S04]  /*8e10*/  @!P4 FMUL R36, R36, 0.5 ;  /* 0x3f0000002424c820 */ /* 0x000fc80000400000 */
[----:B------:R-:W3:Y:S01]  /*8e20*/  MUFU.EX2 R11, R33 ;  /* 0x00000021000b7308 */ /* 0x000ee20000000800 */
[----:B-1----:R-:W-:Y:S01]  /*8e30*/  MOV R32, R19 ;  /* 0x0000001300207202 */ /* 0x002fe20000000f00 */
[--C-:B------:R-:W-:Y:S01]  /*8e40*/  FFMA R19, R55, UR14, -R2.reuse ;  /* 0x0000000e37137c23 */ /* 0x100fe20008000802 */
[----:B------:R-:W-:-:S05]  /*8e50*/  FFMA R55, R86, UR14, -R2 ;  /* 0x0000000e56377c23 */ /* 0x000fca0008000802 */
[----:B------:R2:W1:Y:S08]  /*8e60*/  MUFU.EX2 R33, R34 ;  /* 0x0000002200217308 */ /* 0x0004700000000800 */
[----:B------:R5:W5:Y:S01]  /*8e70*/  MUFU.EX2 R252, R35 ;  /* 0x0000002300fc7308 */ /* 0x000b620000000800 */
[----:B--2---:R-:W-:Y:S01]  /*8e80*/  MOV R34, R20 ;  /* 0x0000001400227202 */ /* 0x004fe20000000f00 */
[----:B---3--:R-:W-:Y:S01]  /*8e90*/  @!P6 FMUL R11, R11, R11 ;  /* 0x0000000b0b0be220 */ /* 0x008fe20000400000 */
[----:B------:R-:W-:-:S03]  /*8ea0*/  FSETP.GEU.AND P6, PT, R38, -126, PT ;  /* 0xc2fc00002600780b */ /* 0x000fc60003fce000 */
[----:B------:R-:W-:Y:S01]  /*8eb0*/  @!P3 FMUL R34, R34, R34 ;  /* 0x000000222222b220 */ /* 0x000fe20000400000 */
[----:B------:R-:W-:Y:S01]  /*8ec0*/  FSETP.GEU.AND P3, PT, R37, -126, PT ;  /* 0xc2fc00002500780b */ /* 0x000fe20003f6e000 */
[----:B------:R2:W3:Y:S01]  /*8ed0*/  MUFU.EX2 R251, R36 ;  /* 0x0000002400fb7308 */ /* 0x0004e20000000800 */
[----:B-1----:R-:W-:Y:S01]  /*8ee0*/  @!P5 FMUL R33, R33, R33 ;  /* 0x000000212121d220 */ /* 0x002fe20000400000 */
[----:B------:R-:W-:Y:S02]  /*8ef0*/  FSETP.GEU.AND P5, PT, R39, -126, PT ;  /* 0xc2fc00002700780b */ /* 0x000fe40003fae000 */
[----:B------:R-:W-:Y:S02]  /*8f00*/  MOV R43, R11 ;  /* 0x0000000b002b7202 */ /* 0x000fe40000000f00 */
[----:B-----5:R-:W-:Y:S01]  /*8f10*/  MOV R35, R18 ;  /* 0x0000001200237202 */ /* 0x020fe20000000f00 */
[--C-:B------:R-:W-:Y:S01]  /*8f20*/  FFMA R18, R53, UR14, -R3.reuse ;  /* 0x0000000e35127c23 */ /* 0x100fe20008000803 */
[----:B------:R-:W-:Y:S01]  /*8f30*/  @!P6 FMUL R38, R38, 0.5 ;  /* 0x3f0000002626e820 */ /* 0x000fe20000400000 */
[----:B------:R-:W-:Y:S01]  /*8f40*/  @!P2 FMUL R252, R252, R252 ;  /* 0x000000fcfcfca220 */ /* 0x000fe20000400000 */
[----:B------:R-:W-:Y:S01]  /*8f50*/  FSETP.GEU.AND P2, PT, R6, -126, PT ;  /* 0xc2fc00000600780b */ /* 0x000fe20003f4e000 */
[--C-:B------:R-:W-:Y:S01]  /*8f60*/  FFMA R53, R84, UR14, -R3.reuse ;  /* 0x0000000e54357c23 */ /* 0x100fe20008000803 */
[----:B------:R-:W-:Y:S01]  /*8f70*/  @!P3 FMUL R37, R37, 0.5 ;  /* 0x3f0000002525b820 */ /* 0x000fe20000400000 */
[----:B------:R1:W5:Y:S01]  /*8f80*/  MUFU.EX2 R249, R38 ;  /* 0x0000002600f97308 */ /* 0x0003620000000800 */
[----:B--2---:R-:W-:Y:S01]  /*8f90*/  MOV R36, R17 ;  /* 0x0000001100247202 */ /* 0x004fe20000000f00 */
[----:B------:R-:W-:Y:S01]  /*8fa0*/  @!P5 FMUL R39, R39, 0.5 ;  /* 0x3f0000002727d820 */ /* 0x000fe20000400000 */
[--C-:B------:R-:W-:Y:S01]  /*8fb0*/  FFMA R17, R54, UR14, -R2.reuse ;  /* 0x0000000e36117c23 */ /* 0x100fe20008000802 */
[----:B---3--:R-:W-:Y:S01]  /*8fc0*/  @!P4 FMUL R251, R251, R251 ;  /* 0x000000fbfbfbc220 */ /* 0x008fe20000400000 */
[----:B------:R-:W-:Y:S01]  /*8fd0*/  FSETP.GEU.AND P4, PT, R7, -126, PT ;  /* 0xc2fc00000700780b */ /* 0x000fe20003f8e000 */
[--C-:B------:R-:W-:Y:S01]  /*8fe0*/  FFMA R54, R85, UR14, -R3.reuse ;  /* 0x0000000e55367c23 */ /* 0x100fe20008000803 */
[----:B------:R-:W-:Y:S01]  /*8ff0*/  MOV R63, R43 ;  /* 0x0000002b003f7202 */ /* 0x000fe20000000f00 */
[----:B------:R2:W3:Y:S01]  /*9000*/  MUFU.EX2 R250, R37 ;  /* 0x0000002500fa7308 */ /* 0x0004e20000000800 */
[----:B-1----:R-:W-:Y:S01]  /*9010*/  MOV R38, R16 ;  /* 0x0000001000267202 */ /* 0x002fe20000000f00 */
[----:B------:R-:W-:Y:S01]  /*9020*/  @!P2 FMUL R6, R6, 0.5 ;  /* 0x3f0000000606a820 */ /* 0x000fe20000400000 */
[----:B------:R-:W-:Y:S01]  /*9030*/  FFMA R16, R52, UR14, -R3 ;  /* 0x0000000e34107c23 */ /* 0x000fe20008000803 */
[----:B------:R-:W-:Y:S01]  /*9040*/  FFMA R52, R83, UR14, -R2 ;  /* 0x0000000e53347c23 */ /* 0x000fe20008000802 */
[----:B------:R-:W-:-:S02]  /*9050*/  MOV R43, R38 ;  /* 0x00000026002b7202 */ /* 0x000fc40000000f00 */
[----:B------:R-:W-:Y:S01]  /*9060*/  MOV R83, R63 ;  /* 0x0000003f00537202 */ /* 0x000fe20000000f00 */
[----:B------:R-:W1:Y:S01]  /*9070*/  MUFU.EX2 R248, R39 ;  /* 0x0000002700f87308 */ /* 0x000e620000000800 */
[----:B--2---:R-:W-:Y:S01]  /*9080*/  MOV R37, R4 ;  /* 0x0000000400257202 */ /* 0x004fe20000000f00 */
[----:B-----5:R-:W-:Y:S01]  /*9090*/  @!P6 FMUL R249, R249, R249 ;  /* 0x000000f9f9f9e220 */ /* 0x020fe20000400000 */
[----:B------:R-:W-:Y:S01]  /*90a0*/  @!P4 FMUL R7, R7, 0.5 ;  /* 0x3f0000000707c820 */ /* 0x000fe20000400000 */
[----:B------:R-:W-:Y:S01]  /*90b0*/  FFMA R63, R94, UR14, -R2 ;  /* 0x0000000e5e3f7c23 */ /* 0x000fe20008000802 */
[----:B------:R-:W-:Y:S01]  /*90c0*/  MOV R38, R37 ;  /* 0x0000002500267202 */ /* 0x000fe20000000f00 */
[----:B------:R-:W-:Y:S01]  /*90d0*/  FFMA R94, R125, UR14, -R3 ;  /* 0x0000000e7d5e7c23 */ /* 0x000fe20008000803 */
[----:B------:R-:W-:Y:S01]  /*90e0*/  MOV R37, R36 ;  /* 0x0000002400257202 */ /* 0x000fe20000000f00 */
[----:B------:R-:W2:Y:S01]  /*90f0*/  MUFU.EX2 R6, R6 ;  /* 0x0000000600067308 */ /* 0x000ea20000000800 */
[----:B---3--:R-:W-:Y:S01]  /*9100*/  @!P3 FMUL R250, R250, R250 ;  /* 0x000000fafafab220 */ /* 0x008fe20000400000 */
[----:B------:R-:W-:-:S02]  /*9110*/  FSETP.GEU.AND P3, PT, R40, -126, PT ;  /* 0xc2fc00002800780b */ /* 0x000fc40003f6e000 */
[----:B------:R-:W-:Y:S02]  /*9120*/  MOV R36, R35 ;  /* 0x0000002300247202 */ /* 0x000fe40000000f00 */
[----:B------:R-:W-:Y:S01]  /*9130*/  MOV R35, R32 ;  /* 0x0000002000237202 */ /* 0x000fe20000000f00 */
[----:B------:R-:W-:Y:S01]  /*9140*/  FFMA R32, R64, UR14, -R3 ;  /* 0x0000000e40207c23 */ /* 0x000fe20008000803 */
[----:B------:R-:W3:Y:S01]  /*9150*/  MUFU.EX2 R7, R7 ;  /* 0x0000000700077308 */ /* 0x000ee20000000800 */
[----:B-1----:R-:W-:Y:S01]  /*9160*/  @!P5 FMUL R248, R248, R248 ;  /* 0x000000f8f8f8d220 */ /* 0x002fe20000400000 */
[----:B------:R-:W-:-:S04]  /*9170*/  MOV R64, R33 ;  /* 0x0000002100407202 */ /* 0x000fc80000000f00 */
[----:B------:R-:W-:Y:S01]  /*9180*/  MOV R84, R64 ;  /* 0x0000004000547202 */ /* 0x000fe20000000f00 */
[----:B------:R-:W-:Y:S01]  /*9190*/  @!P3 FMUL R40, R40, 0.5 ;  /* 0x3f0000002828b820 */ /* 0x000fe20000400000 */
[----:B------:R-:W-:Y:S01]  /*91a0*/  FFMA R64, R95, UR14, -R2 ;  /* 0x0000000e5f407c23 */ /* 0x000fe20008000802 */
[----:B--2---:R-:W-:Y:S01]  /*91b0*/  @!P2 FMUL R6, R6, R6 ;  /* 0x000000060606a220 */ /* 0x004fe20000400000 */
[----:B----4-:R-:W-:Y:S02]  /*91c0*/  IMAD R8, R12, 0x1800, R8 ;  /* 0x000018000c087824 */ /* 0x010fe400078e0208 */
[----:B------:R-:W-:Y:S01]  /*91d0*/  FFMA R12, R9, R5, R24 ;  /* 0x00000005090c7223 */ /* 0x000fe20000000018 */
[----:B------:R-:W-:Y:S01]  /*91e0*/  F2FP.BF16.F32.PACK_AB R24, R15, R24 ;  /* 0x000000180f18723e */ /* 0x000fe200000010ff */
[----:B------:R-:W1:Y:S01]  /*91f0*/  MUFU.EX2 R40, R40 ;  /* 0x0000002800287308 */ /* 0x000e620000000800 */
[----:B------:R-:W-:Y:S01]  /*9200*/  MOV R5, 0x40000040 ;  /* 0x4000004000057802 */ /* 0x000fe20000000f00 */
[--C-:B------:R-:W-:Y:S01]  /*9210*/  FFMA R9, R46, UR14, -R2.reuse ;  /* 0x0000000e2e097c23 */ /* 0x100fe20008000802 */
[C---:B------:R-:W-:Y:S01]  /*9220*/  R2UR UR6, R8.reuse ;  /* 0x00000000080672ca */ /* 0x040fe200000e0000 */
[----:B------:R-:W-:Y:S01]  /*9230*/  WARPGROUP.ARRIVE ;  /* 0x00000000000079c5 */ /* 0x000fe20000000000 */
[----:B------:R-:W-:Y:S01]  /*9240*/  IADD3 R4, R8, 0x80, RZ ;  /* 0x0000008008047810 */ /* 0x000fe20007ffe0ff */
[----:B---3--:R-:W-:Y:S01]  /*9250*/  @!P4 FMUL R7, R7, R7 ;  /* 0x000000070707c220 */ /* 0x008fe20000400000 */
[----:B------:R-:W-:Y:S01]  /*9260*/  MOV R39, R12 ;  /* 0x0000000c00277202 */ /* 0x000fe20000000f00 */
[--C-:B------:R-:W-:Y:S01]  /*9270*/  FFMA R46, R76, UR14, -R3.reuse ;  /* 0x0000000e4c2e7c23 */ /* 0x100fe20008000803 */
[----:B------:R-:W-:Y:S01]  /*9280*/  IADD3 R12, R8, 0x100, RZ ;  /* 0x00000100080c7810 */ /* 0x000fe20007ffe0ff */
[--C-:B------:R-:W-:Y:S01]  /*9290*/  FFMA R76, R107, UR14, -R2.reuse ;  /* 0x0000000e6b4c7c23 */ /* 0x100fe20008000802 */
[----:B------:R-:W-:Y:S01]  /*92a0*/  FSETP.GEU.AND P4, PT, R16, -126, PT ;  /* 0xc2fc00001000780b */ /* 0x000fe20003f8e000 */
[--C-:B------:R-:W-:Y:S01]  /*92b0*/  FFMA R95, R126, UR14, -R2.reuse ;  /* 0x0000000e7e5f7c23 */ /* 0x100fe20008000802 */
[----:B------:R-:W-:Y:S01]  /*92c0*/  IADD3 R20, R8, 0x180, RZ ;  /* 0x0000018008147810 */ /* 0x000fe20007ffe0ff */
[--C-:B------:R-:W-:Y:S01]  /*92d0*/  FFMA R107, R138, UR14, -R2.reuse ;  /* 0x0000000e8a6b7c23 */ /* 0x100fe20008000802 */
[----:B------:R-:W-:Y:S01]  /*92e0*/  MOV R59, R39 ;  /* 0x00000027003b7202 */ /* 0x000fe20000000f00 */
[----:B------:R-:W-:Y:S01]  /*92f0*/  HGMMA.64x192x16.F32.BF16 R152, R24, gdesc[UR4].tnspB, R152, gsb0 ;  /* 0x42e0000418987df0 */ /* 0x000fe20008001898 */
[----:B------:R-:W-:Y:S01]  /*9300*/  R2UR UR6, R4 ;  /* 0x00000000040672ca */ /* 0x000fe200000e0000 */
[--C-:B------:R-:W-:Y:S01]  /*9310*/  FFMA R4, R41, UR14, -R3.reuse ;  /* 0x0000000e29047c23 */ /* 0x100fe20008000803 */
[----:B------:R-:W-:Y:S01]  /*9320*/  R2UR UR7, R5 ;  /* 0x00000000050772ca */ /* 0x000fe200000e0000 */
[--C-:B------:R-:W-:Y:S01]  /*9330*/  FFMA R5, R42, UR14, -R2.reuse ;  /* 0x0000000e2a057c23 */ /* 0x100fe20008000802 */
[----:B-1----:R-:W-:Y:S01]  /*9340*/  @!P3 FMUL R40, R40, R40 ;  /* 0x000000282828b220 */ /* 0x002fe20000400000 */
[----:B------:R-:W-:Y:S01]  /*9350*/  FSETP.GEU.AND P3, PT, R10, -126, PT ;  /* 0xc2fc00000a00780b */ /* 0x000fe20003f6e000 */
[--C-:B------:R-:W-:Y:S01]  /*9360*/  FFMA R39, R71, UR14, -R2.reuse ;  /* 0x0000000e47277c23 */ /* 0x100fe20008000802 */
[----:B------:R-:W-:Y:S01]  /*9370*/  FSETP.GEU.AND P6, PT, R4, -126, PT ;  /* 0xc2fc00000400780b */ /* 0x000fe20003fce000 */
[----:B------:R-:W-:Y:S01]  /*9380*/  @!P4 FMUL R16, R16, 0.5 ;  /* 0x3f0000001010c820 */ /* 0x000fe20000400000 */
[----:B------:R-:W-:Y:S01]  /*9390*/  FSETP.GEU.AND P5, PT, R5, -126, PT ;  /* 0xc2fc00000500780b */ /* 0x000fe20003fae000 */
[--C-:B------:R-:W-:Y:S01]  /*93a0*/  FFMA R71, R101, UR14, -R3.reuse ;  /* 0x0000000e65477c23 */ /* 0x100fe20008000803 */
[----:B------:R-:W-:Y:S01]  /*93b0*/  MOV R41, R14 ;  /* 0x0000000e00297202 */ /* 0x000fe20000000f00 */
[--C-:B------:R-:W-:Y:S01]  /*93c0*/  FFMA R14, R50, UR14, -R2.reuse ;  /* 0x0000000e320e7c23 */ /* 0x100fe20008000802 */
[----:B------:R-:W-:Y:S01]  /*93d0*/  MOV R42, R15 ;  /* 0x0000000f002a7202 */ /* 0x000fe20000000f00 */
[--C-:B------:R-:W-:Y:S01]  /*93e0*/  FFMA R15, R51, UR14, -R2.reuse ;  /* 0x0000000e330f7c23 */ /* 0x100fe20008000802 */
[----:B------:R-:W1:Y:S01]  /*93f0*/  MUFU.EX2 R16, R16 ;  /* 0x0000001000107308 */ /* 0x000e620000000800 */
[----:B------:R-:W-:Y:S01]  /*9400*/  MOV R61, R41 ;  /* 0x00000029003d7202 */ /* 0x000fe20000000f00 */
[--C-:B------:R-:W-:Y:S01]  /*9410*/  FFMA R41, R72, UR14, -R3.reuse ;  /* 0x0000000e48297c23 */ /* 0x100fe20008000803 */
[----:B------:R-:W-:Y:S01]  /*9420*/  @!P3 FMUL R10, R10, 0.5 ;  /* 0x3f0000000a0ab820 */ /* 0x000fe20000400000 */
[----:B------:R-:W-:Y:S01]  /*9430*/  FSETP.GEU.AND P2, PT, R15, -126, PT ;  /* 0xc2fc00000f00780b */ /* 0x000fe20003f4e000 */
[----:B------:R-:W-:Y:S01]  /*9440*/  @!P6 FMUL R4, R4, 0.5 ;  /* 0x3f0000000404e820 */ /* 0x000fe20000400000 */
[----:B------:R-:W-:Y:S01]  /*9450*/  MOV R62, R42 ;  /* 0x0000002a003e7202 */ /* 0x000fe20000000f00 */
[----:B------:R-:W-:Y:S01]  /*9460*/  @!P5 FMUL R5, R5, 0.5 ;  /* 0x3f0000000505d820 */ /* 0x000fe20000400000 */
[--C-:B------:R-:W-:Y:S01]  /*9470*/  FFMA R42, R73, UR14, -R3.reuse ;  /* 0x0000000e492a7c23 */ /* 0x100fe20008000803 */
[----:B------:R-:W2:Y:S01]  /*9480*/  MUFU.EX2 R10, R10 ;  /* 0x0000000a000a7308 */ /* 0x000ea20000000800 */
[--C-:B------:R-:W-:Y:S01]  /*9490*/  FFMA R50, R81, UR14, -R3.reuse ;  /* 0x0000000e51327c23 */ /* 0x100fe20008000803 */
[--C-:B------:R-:W-:Y:S01]  /*94a0*/  FFMA R51, R82, UR14, -R2.reuse ;  /* 0x0000000e52337c23 */ /* 0x100fe20008000802 */
[----:B------:R-:W-:Y:S01]  /*94b0*/  MOV R89, R59 ;  /* 0x0000003b00597202 */ /* 0x000fe20000000f00 */
[--C-:B------:R-:W-:Y:S01]  /*94c0*/  FFMA R59, R90, UR14, -R2.reuse ;  /* 0x0000000e5a3b7c23 */ /* 0x100fe20008000802 */
[----:B------:R-:W-:Y:S01]  /*94d0*/  MOV R91, R61 ;  /* 0x0000003d005b7202 */ /* 0x000fe20000000f00 */
[--C-:B------:R-:W-:Y:S01]  /*94e0*/  FFMA R61, R92, UR14, -R3.reuse ;  /* 0x0000000e5c3d7c23 */ /* 0x100fe20008000803 */
[----:B------:R-:W-:Y:S01]  /*94f0*/  MOV R92, R62 ;  /* 0x0000003e005c7202 */ /* 0x000fe20000000f00 */
[----:B------:R-:W3:Y:S01]  /*9500*/  MUFU.EX2 R4, R4 ;  /* 0x0000000400047308 */ /* 0x000ee20000000800 */
[----:B------:R-:W-:Y:S01]  /*9510*/  @!P2 FMUL R15, R15, 0.5 ;  /* 0x3f0000000f0fa820 */ /* 0x000fe20000400000 */
[----:B-1----:R-:W-:Y:S01]  /*9520*/  @!P4 FMUL R16, R16, R16 ;  /* 0x000000101010c220 */ /* 0x002fe20000400000 */
[----:B------:R-:W-:Y:S01]  /*9530*/  FSETP.GEU.AND P4, PT, R29, -126, PT ;  /* 0xc2fc00001d00780b */ /* 0x000fe20003f8e000 */
[--C-:B------:R-:W-:Y:S01]  /*9540*/  FFMA R62, R93, UR14, -R3.reuse ;  /* 0x0000000e5d3e7c23 */ /* 0x100fe20008000803 */
[--C-:B------:R-:W-:Y:S01]  /*9550*/  FFMA R72, R103, UR14, -R2.reuse ;  /* 0x0000000e67487c23 */ /* 0x100fe20008000802 */
[--C-:B------:R-:W-:Y:S01]  /*9560*/  FFMA R73, R104, UR14, -R3.reuse ;  /* 0x0000000e68497c23 */ /* 0x100fe20008000803 */
[--C-:B------:R-:W-:Y:S01]  /*9570*/  FFMA R82, R113, UR14, -R3.reuse ;  /* 0x0000000e71527c23 */ /* 0x100fe20008000803 */
[----:B------:R-:W1:Y:S01]  /*9580*/  MUFU.EX2 R5, R5 ;  /* 0x0000000500057308 */ /* 0x000e620000000800 */
[----:B--2---:R-:W-:Y:S01]  /*9590*/  @!P3 FMUL R10, R10, R10 ;  /* 0x0000000a0a0ab220 */ /* 0x004fe20000400000 */
[----:B------:R-:W-:Y:S01]  /*95a0*/  MOV R113, R83 ;  /* 0x0000005300717202 */ /* 0x000fe20000000f00 */
[--C-:B------:R-:W-:Y:S01]  /*95b0*/  FFMA R81, R112, UR14, -R3.reuse ;  /* 0x0000000e70517c23 */ /* 0x100fe20008000803 */
[--C-:B------:R-:W-:Y:S01]  /*95c0*/  FFMA R83, R114, UR14, -R2.reuse ;  /* 0x0000000e72537c23 */ /* 0x100fe20008000802 */
[----:B------:R-:W-:Y:S01]  /*95d0*/  MOV R114, R84 ;  /* 0x0000005400727202 */ /* 0x000fe20000000f00 */
[--C-:B------:R-:W-:Y:S01]  /*95e0*/  FFMA R84, R115, UR14, -R2.reuse ;  /* 0x0000000e73547c23 */ /* 0x100fe20008000802 */
[----:B------:R-:W-:Y:S01]  /*95f0*/  FFMA R101, R132, UR14, -R3 ;  /* 0x0000000e84657c23 */ /* 0x000fe20008000803 */
[----:B------:R-:W2:Y:S01]  /*9600*/  MUFU.EX2 R15, R15 ;  /* 0x0000000f000f7308 */ /* 0x000ea20000000800 */
[----:B---3--:R-:W-:Y:S01]  /*9610*/  @!P6 FMUL R4, R4, R4 ;  /* 0x000000040404e220 */ /* 0x008fe20000400000 */
[----:B------:R-:W-:Y:S01]  /*9620*/  FSETP.GEU.AND P6, PT, R9, -126, PT ;  /* 0xc2fc00000900780b */ /* 0x000fe20003fce000 */
[----:B------:R-:W-:Y:S01]  /*9630*/  @!P4 FMUL R29, R29, 0.5 ;  /* 0x3f0000001d1dc820 */ /* 0x000fe20000400000 */
[--C-:B------:R-:W-:Y:S01]  /*9640*/  FFMA R103, R134, UR14, -R2.reuse ;  /* 0x0000000e86677c23 */ /* 0x100fe20008000802 */
[--C-:B------:R-:W-:Y:S01]  /*9650*/  FFMA R104, R135, UR14, -R2.reuse ;  /* 0x0000000e87687c23 */ /* 0x100fe20008000802 */
[----:B------:R-:W-:Y:S01]  /*9660*/  FFMA R112, R143, UR14, -R2 ;  /* 0x0000000e8f707c23 */ /* 0x000fe20008000802 */
[----:B-1----:R-:W-:-:S02]  /*9670*/  @!P5 FMUL R5, R5, R5 ;  /* 0x000000050505d220 */ /* 0x002fc40000400000 */
[----:B------:R-:W1:Y:S06]  /*9680*/  MUFU.EX2 R29, R29 ;  /* 0x0000001d001d7308 */ /* 0x000e6c0000000800 */
[----:B------:R-:W-:Y:S01]  /*9690*/  @!P6 FMUL R9, R9, 0.5 ;  /* 0x3f0000000909e820 */ /* 0x000fe20000400000 */
[----:B--2---:R-:W-:Y:S01]  /*96a0*/  @!P2 FMUL R15, R15, R15 ;  /* 0x0000000f0f0fa220 */ /* 0x004fe20000400000 */
[----:B------:R-:W-:-:S04]  /*96b0*/  FSETP.GEU.AND P2, PT, R23, -126, PT ;  /* 0xc2fc00001700780b */ /* 0x000fc80003f4e000 */
[----:B------:R-:W2:Y:S01]  /*96c0*/  MUFU.EX2 R9, R9 ;  /* 0x0000000900097308 */ /* 0x000ea20000000800 */
[----:B-1----:R-:W-:-:S08]  /*96d0*/  @!P4 FMUL R29, R29, R29 ;  /* 0x0000001d1d1dc220 */ /* 0x002fd00000400000 */
[----:B------:R-:W-:-:S06]  /*96e0*/  @!P2 FMUL R23, R23, 0.5 ;  /* 0x3f0000001717a820 */ /* 0x000fcc0000400000 */
[----:B------:R-:W1:Y:S01]  /*96f0*/  MUFU.EX2 R23, R23 ;  /* 0x0000001700177308 */ /* 0x000e620000000800 */
[----:B--2---:R-:W-:Y:S01]  /*9700*/  @!P6 FMUL R9, R9, R9 ;  /* 0x000000090909e220 */ /* 0x004fe20000400000 */
[----:B-1----:R-:W-:Y:S01]  /*9710*/  @!P2 FMUL R23, R23, R23 ;  /* 0x000000171717a220 */ /* 0x002fe20000400000 */
[----:B------:R-:W-:Y:S02]  /*9720*/  WARPGROUP.DEPBAR.LE gsb0, 0x0 ;  /* 0x00008000000079c5 */ /* 0x000fe40000010000 */
[-C--:B------:R-:W-:Y:S01]  /*9730*/  F2FP.BF16.F32.PACK_AB R24, R11, R34.reuse ;  /* 0x000000220b18723e */ /* 0x080fe200000010ff */
[--C-:B------:R-:W-:Y:S01]  /*9740*/  FFMA R11, R47, UR14, -R2.reuse ;  /* 0x0000000e2f0b7c23 */ /* 0x100fe20008000802 */
[----:B------:R-:W-:Y:S01]  /*9750*/  F2FP.BF16.F32.PACK_AB R25, R252, R33 ;  /* 0x00000021fc19723e */ /* 0x000fe200000010ff */
[--C-:B------:R-:W-:Y:S01]  /*9760*/  FFMA R33, R65, UR14, -R3.reuse ;  /* 0x0000000e41217c23 */ /* 0x100fe20008000803 */
[----:B------:R-:W-:Y:S01]  /*9770*/  F2FP.BF16.F32.PACK_AB R26, R250, R251 ;  /* 0x000000fbfa1a723e */ /* 0x000fe200000010ff */
[--C-:B------:R-:W-:Y:S01]  /*9780*/  FFMA R47, R78, UR14, -R2.reuse ;  /* 0x0000000e4e2f7c23 */ /* 0x100fe20008000802 */
[----:B------:R-:W-:Y:S01]  /*9790*/  F2FP.BF16.F32.PACK_AB R27, R248, R249 ;  /* 0x000000f9f81b723e */ /* 0x000fe200000010ff */
[--C-:B------:R-:W-:Y:S01]  /*97a0*/  FFMA R78, R109, UR14, -R3.reuse ;  /* 0x0000000e6d4e7c23 */ /* 0x100fe20008000803 */
[----:B------:R-:W-:Y:S01]  /*97b0*/  FSETP.GEU.AND P5, PT, R11, -126, PT ;  /* 0xc2fc00000b00780b */ /* 0x000fe20003fae000 */
[--C-:B------:R-:W-:Y:S01]  /*97c0*/  FFMA R109, R140, UR14, -R3.reuse ;  /* 0x0000000e8c6d7c23 */ /* 0x100fe20008000803 */
[----:B------:R-:W-:Y:S01]  /*97d0*/  WARPGROUP.ARRIVE ;  /* 0x00000000000079c5 */ /* 0x000fe20000000000 */
[----:B------:R-:W-:Y:S01]  /*97e0*/  MOV R65, R34 ;  /* 0x0000002200417202 */ /* 0x000fe20000000f00 */
[--C-:B------:R-:W-:Y:S01]  /*97f0*/  FFMA R34, R66, UR14, -R2.reuse ;  /* 0x0000000e42227c23 */ /* 0x100fe20008000802 */
[----:B------:R-:W-:Y:S01]  /*9800*/  MOV R66, R35 ;  /* 0x0000002300427202 */ /* 0x000fe20000000f00 */
[--C-:B------:R-:W-:Y:S01]  /*9810*/  FFMA R35, R67, UR14, -R2.reuse ;  /* 0x0000000e43237c23 */ /* 0x100fe20008000802 */
[----:B------:R-:W-:Y:S01]  /*9820*/  MOV R67, R36 ;  /* 0x0000002400437202 */ /* 0x000fe20000000f00 */
[----:B------:R-:W-:Y:S01]  /*9830*/  HGMMA.64x192x16.F32.BF16 R152, R24, gdesc[UR4].tnspB, R152, gsb0 ;  /* 0x42e0000418987df0 */ /* 0x000fe20008001898 */
[----:B------:R-:W-:Y:S01]  /*9840*/  R2UR UR6, R12 ;  /* 0x000000000c0672ca */ /* 0x000fe200000e0000 */
[--C-:B------:R-:W-:Y:S01]  /*9850*/  FFMA R12, R48, UR14, -R3.reuse ;  /* 0x0000000e300c7c23 */ /* 0x100fe20008000803 */
[----:B------:R-:W-:Y:S01]  /*9860*/  R2UR UR7, R13 ;  /* 0x000000000d0772ca */ /* 0x000fe200000e0000 */
[--C-:B------:R-:W-:Y:S01]  /*9870*/  FFMA R13, R49, UR14, -R3.reuse ;  /* 0x0000000e310d7c23 */ /* 0x100fe20008000803 */
[----:B------:R-:W-:Y:S01]  /*9880*/  @!P5 FMUL R11, R11, 0.5 ;  /* 0x3f0000000b0bd820 */ /* 0x000fe20000400000 */
[--C-:B------:R-:W-:Y:S01]  /*9890*/  FFMA R36, R68, UR14, -R3.reuse ;  /* 0x0000000e44247c23 */ /* 0x100fe20008000803 */
[----:B------:R-:W-:Y:S01]  /*98a0*/  FSETP.GEU.AND P3, PT, R12, -126, PT ;  /* 0xc2fc00000c00780b */ /* 0x000fe20003f6e000 */
[--C-:B------:R-:W-:Y:S01]  /*98b0*/  FFMA R48, R77, UR14, -R3.reuse ;  /* 0x0000000e4d307c23 */ /* 0x100fe20008000803 */
[----:B------:R-:W-:Y:S01]  /*98c0*/  FSETP.GEU.AND P6, PT, R13, -126, PT ;  /* 0xc2fc00000d00780b */ /* 0x000fe20003fce000 */
[--C-:B------:R-:W-:Y:S01]  /*98d0*/  FFMA R49, R80, UR14, -R3.reuse ;  /* 0x0000000e50317c23 */ /* 0x100fe20008000803 */
[----:B------:R-:W1:Y:S01]  /*98e0*/  MUFU.EX2 R11, R11 ;  /* 0x0000000b000b7308 */ /* 0x000e620000000800 */
[----:B------:R-:W-:Y:S01]  /*98f0*/  MOV R68, R37 ;  /* 0x0000002500447202 */ /* 0x000fe20000000f00 */
[--C-:B------:R-:W-:Y:S01]  /*9900*/  FFMA R37, R69, UR14, -R3.reuse ;  /* 0x0000000e45257c23 */ /* 0x100fe20008000803 */
[----:B------:R-:W-:Y:S01]  /*9910*/  MOV R69, R38 ;  /* 0x0000002600457202 */ /* 0x000fe20000000f00 */
[--C-:B------:R-:W-:Y:S01]  /*9920*/  FFMA R38, R70, UR14, -R2.reuse ;  /* 0x0000000e46267c23 */ /* 0x100fe20008000802 */
[----:B------:R-:W-:Y:S01]  /*9930*/  FSETP.GEU.AND P2, PT, R35, -126, PT ;  /* 0xc2fc00002300780b */ /* 0x000fe20003f4e000 */
[--C-:B------:R-:W-:Y:S01]  /*9940*/  FFMA R77, R108, UR14, -R3.reuse ;  /* 0x0000000e6c4d7c23 */ /* 0x100fe20008000803 */
[----:B------:R-:W-:Y:S01]  /*9950*/  FSETP.GEU.AND P4, PT, R36, -126, PT ;  /* 0xc2fc00002400780b */ /* 0x000fe20003f8e000 */
[--C-:B------:R-:W-:Y:S01]  /*9960*/  FFMA R80, R111, UR14, -R2.reuse ;  /* 0x0000000e6f507c23 */ /* 0x100fe20008000802 */
[----:B------:R-:W-:Y:S01]  /*9970*/  @!P3 FMUL R12, R12, 0.5 ;  /* 0x3f0000000c0cb820 */ /* 0x000fe20000400000 */
[----:B------:R-:W-:Y:S01]  /*9980*/  MOV R70, R43 ;  /* 0x0000002b00467202 */ /* 0x000fe20000000f00 */
[----:B------:R-:W-:Y:S01]  /*9990*/  @!P6 FMUL R13, R13, 0.5 ;  /* 0x3f0000000d0de820 */ /* 0x000fe20000400000 */
[--C-:B------:R-:W-:Y:S01]  /*99a0*/  FFMA R43, R74, UR14, -R2.reuse ;  /* 0x0000000e4a2b7c23 */ /* 0x100fe20008000802 */
[----:B------:R-:W-:Y:S01]  /*99b0*/  MOV R86, R66 ;  /* 0x0000004200567202 */ /* 0x000fe20000000f00 */
[--C-:B------:R-:W-:Y:S01]  /*99c0*/  FFMA R66, R97, UR14, -R3.reuse ;  /* 0x0000000e61427c23 */ /* 0x100fe20008000803 */
[----:B------:R-:W2:Y:S01]  /*99d0*/  MUFU.EX2 R12, R12 ;  /* 0x0000000c000c7308 */ /* 0x000ea20000000800 */
[----:B------:R-:W-:Y:S01]  /*99e0*/  MOV R85, R65 ;  /* 0x0000004100557202 */ /* 0x000fe20000000f00 */
[----:B-1----:R-:W-:Y:S01]  /*99f0*/  @!P5 FMUL R11, R11, R11 ;  /* 0x0000000b0b0bd220 */ /* 0x002fe20000400000 */
[----:B------:R-:W-:Y:S01]  /*9a00*/  FSETP.GEU.AND P5, PT, R14, -126, PT ;  /* 0xc2fc00000e00780b */ /* 0x000fe20003fae000 */
[----:B------:R-:W-:Y:S01]  /*9a10*/  @!P2 FMUL R35, R35, 0.5 ;  /* 0x3f0000002323a820 */ /* 0x000fe20000400000 */
[----:B------:R-:W-:Y:S01]  /*9a20*/  @!P4 FMUL R36, R36, 0.5 ;  /* 0x3f0000002424c820 */ /* 0x000fe20000400000 */
[--C-:B------:R-:W-:Y:S01]  /*9a30*/  FFMA R65, R96, UR14, -R3.reuse ;  /* 0x0000000e60417c23 */ /* 0x100fe20008000803 */
[----:B------:R-:W-:Y:S01]  /*9a40*/  MOV R93, R70 ;  /* 0x00000046005d7202 */ /* 0x000fe20000000f00 */
[----:B------:R-:W1:Y:S01]  /*9a50*/  MUFU.EX2 R13, R13 ;  /* 0x0000000d000d7308 */ /* 0x000e620000000800 */
[----:B------:R-:W-:Y:S01]  /*9a60*/  MOV R90, R68 ;  /* 0x00000044005a7202 */ /* 0x000fe20000000f00 */
[--C-:B------:R-:W-:Y:S01]  /*9a70*/  FFMA R68, R99, UR14, -R2.reuse ;  /* 0x0000000e63447c23 */ /* 0x100fe20008000802 */
[--C-:B------:R-:W-:Y:S01]  /*9a80*/  FFMA R70, R102, UR14, -R2.reuse ;  /* 0x0000000e66467c23 */ /* 0x100fe20008000802 */
[--C-:B------:R-:W-:Y:S01]  /*9a90*/  FFMA R74, R105, UR14, -R3.reuse ;  /* 0x0000000e694a7c23 */ /* 0x100fe20008000803 */
[----:B------:R-:W-:Y:S01]  /*9aa0*/  MOV R115, R85 ;  /* 0x0000005500737202 */ /* 0x000fe20000000f00 */
[--C-:B------:R-:W-:Y:S01]  /*9ab0*/  FFMA R85, R116, UR14, -R3.reuse ;  /* 0x0000000e74557c23 */ /* 0x100fe20008000803 */
[----:B------:R-:W-:Y:S01]  /*9ac0*/  MOV R116, R86 ;  /* 0x0000005600747202 */ /* 0x000fe20000000f00 */
[----:B------:R-:W-:Y:S01]  /*9ad0*/  @!P5 FMUL R14, R14, 0.5 ;  /* 0x3f0000000e0ed820 */ /* 0x000fe20000400000 */
[----:B--2---:R-:W-:Y:S01]  /*9ae0*/  @!P3 FMUL R12, R12, R12 ;  /* 0x0000000c0c0cb220 */ /* 0x004fe20000400000 */
[----:B------:R-:W-:Y:S01]  /*9af0*/  FSETP.GEU.AND P3, PT, R18, -126, PT ;  /* 0xc2fc00001200780b */ /* 0x000fe20003f6e000 */
[----:B------:R-:W2:Y:S01]  /*9b00*/  MUFU.EX2 R35, R35 ;  /* 0x0000002300237308 */ /* 0x000ea20000000800 */
[--C-:B------:R-:W-:Y:S01]  /*9b10*/  FFMA R86, R117, UR14, -R3.reuse ;  /* 0x0000000e75567c23 */ /* 0x100fe20008000803 */
[--C-:B------:R-:W-:Y:S01]  /*9b20*/  FFMA R96, R127, UR14, -R2.reuse ;  /* 0x0000000e7f607c23 */ /* 0x100fe20008000802 */
[--C-:B------:R-:W-:Y:S01]  /*9b30*/  FFMA R97, R128, UR14, -R3.reuse ;  /* 0x0000000e80617c23 */ /* 0x100fe20008000803 */
[--C-:B------:R-:W-:Y:S01]  /*9b40*/  FFMA R99, R130, UR14, -R2.reuse ;  /* 0x0000000e82637c23 */ /* 0x100fe20008000802 */
[--C-:B------:R-:W-:Y:S01]  /*9b50*/  FFMA R102, R133, UR14, -R3.reuse ;  /* 0x0000000e85667c23 */ /* 0x100fe20008000803 */
[----:B-1----:R-:W-:Y:S01]  /*9b60*/  @!P6 FMUL R13, R13, R13 ;  /* 0x0000000d0d0de220 */ /* 0x002fe20000400000 */
[----:B------:R-:W-:Y:S01]  /*9b70*/  FSETP.GEU.AND P6, PT, R17, -126, PT ;  /* 0xc2fc00001100780b */ /* 0x000fe20003fce000 */
[----:B------:R-:W1:Y:S01]  /*9b80*/  MUFU.EX2 R14, R14 ;  /* 0x0000000e000e7308 */ /* 0x000e620000000800 */
[----:B------:R-:W-:Y:S01]  /*9b90*/  FFMA R105, R136, UR14, -R3 ;  /* 0x0000000e88697c23 */ /* 0x000fe20008000803 */
[--C-:B------:R-:W-:Y:S01]  /*9ba0*/  FFMA R108, R139, UR14, -R2.reuse ;  /* 0x0000000e8b6c7c23 */ /* 0x100fe20008000802 */
[----:B------:R-:W-:Y:S01]  /*9bb0*/  FFMA R111, R142, UR14, -R2 ;  /* 0x0000000e8e6f7c23 */ /* 0x000fe20008000802 */
[----:B------:R-:W-:-:S04]  /*9bc0*/  @!P3 FMUL R18, R18, 0.5 ;  /* 0x3f0000001212b820 */ /* 0x000fc80000400000 */
[----:B------:R-:W3:Y:S01]  /*9bd0*/  MUFU.EX2 R36, R36 ;  /* 0x0000002400247308 */ /* 0x000ee20000000800 */
[----:B--2---:R-:W-:Y:S01]  /*9be0*/  @!P2 FMUL R35, R35, R35 ;  /* 0x000000232323a220 */ /* 0x004fe20000400000 */
[----:B------:R-:W-:Y:S02]  /*9bf0*/  FSETP.GEU.AND P2, PT, R44, -126, PT ;  /* 0xc2fc00002c00780b */ /* 0x000fe40003f4e000 */
[----:B------:R-:W-:-:S04]  /*9c00*/  @!P6 FMUL R17, R17, 0.5 ;  /* 0x3f0000001111e820 */ /* 0x000fc80000400000 */
[----:B------:R-:W2:Y:S01]  /*9c10*/  MUFU.EX2 R18, R18 ;  /* 0x0000001200127308 */ /* 0x000ea20000000800 */
[----:B-1----:R-:W-:Y:S01]  /*9c20*/  @!P5 FMUL R14, R14, R14 ;  /* 0x0000000e0e0ed220 */ /* 0x002fe20000400000 */
[----:B------:R-:W-:-:S05]  /*9c30*/  FSETP.GEU.AND P5, PT, R19, -126, PT ;  /* 0xc2fc00001300780b */ /* 0x000fca0003fae000 */
[----:B------:R-:W-:Y:S01]  /*9c40*/  @!P2 FMUL R44, R44, 0.5 ;  /* 0x3f0000002c2ca820 */ /* 0x000fe20000400000 */
[----:B------:R-:W1:Y:S01]  /*9c50*/  MUFU.EX2 R17, R17 ;  /* 0x0000001100117308 */ /* 0x000e620000000800 */
[----:B---3--:R-:W-:Y:S01]  /*9c60*/  @!P4 FMUL R36, R36, R36 ;  /* 0x000000242424c220 */ /* 0x008fe20000400000 */
[----:B------:R-:W-:-:S05]  /*9c70*/  FSETP.GEU.AND P4, PT, R46, -126, PT ;  /* 0xc2fc00002e00780b */ /* 0x000fca0003f8e000 */
[----:B------:R-:W-:Y:S01]  /*9c80*/  @!P5 FMUL R19, R19, 0.5 ;  /* 0x3f0000001313d820 */ /* 0x000fe20000400000 */
[----:B------:R-:W3:Y:S01]  /*9c90*/  MUFU.EX2 R44, R44 ;  /* 0x0000002c002c7308 */ /* 0x000ee20000000800 */
[----:B--2---:R-:W-:-:S06]  /*9ca0*/  @!P3 FMUL R18, R18, R18 ;  /* 0x000000121212b220 */ /* 0x004fcc0000400000 */
[----:B------:R-:W-:Y:S01]  /*9cb0*/  @!P4 FMUL R46, R46, 0.5 ;  /* 0x3f0000002e2ec820 */ /* 0x000fe20000400000 */
[----:B------:R-:W2:Y:S01]  /*9cc0*/  MUFU.EX2 R19, R19 ;  /* 0x0000001300137308 */ /* 0x000ea20000000800 */
[----:B-1----:R-:W-:-:S07]  /*9cd0*/  @!P6 FMUL R17, R17, R17 ;  /* 0x000000111111e220 */ /* 0x002fce0000400000 */
[----:B------:R-:W1:Y:S01]  /*9ce0*/  MUFU.EX2 R46, R46 ;  /* 0x0000002e002e7308 */ /* 0x000e620000000800 */
[----:B---3--:R-:W-:Y:S01]  /*9cf0*/  @!P2 FMUL R44, R44, R44 ;  /* 0x0000002c2c2ca220 */ /* 0x008fe20000400000 */
[----:B------:R-:W-:Y:S01]  /*9d00*/  FSETP.GEU.AND P2, PT, R52, -126, PT ;  /* 0xc2fc00003400780b */ /* 0x000fe20003f4e000 */
[----:B--2---:R-:W-:Y:S01]  /*9d10*/  @!P5 FMUL R19, R19, R19 ;  /* 0x000000131313d220 */ /* 0x004fe20000400000 */
[----:B------:R-:W-:-:S11]  /*9d20*/  FSETP.GEU.AND P5, PT, R22, -126, PT ;  /* 0xc2fc00001600780b */ /* 0x000fd60003fae000 */
[----:B------:R-:W-:Y:S01]  /*9d30*/  @!P2 FMUL R52, R52, 0.5 ;  /* 0x3f0000003434a820 */ /* 0x000fe20000400000 */
[----:B-1----:R-:W-:Y:S01]  /*9d40*/  @!P4 FMUL R46, R46, R46 ;  /* 0x0000002e2e2ec220 */ /* 0x002fe20000400000 */
[----:B------:R-:W-:-:S04]  /*9d50*/  FSETP.GEU.AND P4, PT, R53, -126, PT ;  /* 0xc2fc00003500780b */ /* 0x000fc80003f8e000 */
[----:B------:R-:W1:Y:S01]  /*9d60*/  MUFU.EX2 R52, R52 ;  /* 0x0000003400347308 */ /* 0x000e620000000800 */
[----:B------:R-:W-:-:S07]  /*9d70*/  @!P5 FMUL R22, R22, 0.5 ;  /* 0x3f0000001616d820 */ /* 0x000fce0000400000 */
[----:B------:R-:W2:Y:S01]  /*9d80*/  MUFU.EX2 R22, R22 ;  /* 0x0000001600167308 */ /* 0x000ea20000000800 */
[----:B------:R-:W-:-:S07]  /*9d90*/  @!P4 FMUL R53, R53, 0.5 ;  /* 0x3f0000003535c820 */ /* 0x000fce0000400000 */
[----:B------:R-:W3:Y:S01]  /*9da0*/  MUFU.EX2 R53, R53 ;  /* 0x0000003500357308 */ /* 0x000ee20000000800 */
[----:B-1----:R-:W-:Y:S01]  /*9db0*/  @!P2 FMUL R52, R52, R52 ;  /* 0x000000343434a220 */ /* 0x002fe20000400000 */
[----:B------:R-:W-:Y:S01]  /*9dc0*/  FSETP.GEU.AND P2, PT, R60, -126, PT ;  /* 0xc2fc00003c00780b */ /* 0x000fe20003f4e000 */
[----:B--2---:R-:W-:Y:S01]  /*9dd0*/  @!P5 FMUL R22, R22, R22 ;  /* 0x000000161616d220 */ /* 0x004fe20000400000 */
[----:B------:R-:W-:-:S11]  /*9de0*/  FSETP.GEU.AND P5, PT, R30, -126, PT ;  /* 0xc2fc00001e00780b */ /* 0x000fd60003fae000 */
[----:B------:R-:W-:Y:S01]  /*9df0*/  @!P2 FMUL R60, R60, 0.5 ;  /* 0x3f0000003c3ca820 */ /* 0x000fe20000400000 */
[----:B---3--:R-:W-:Y:S01]  /*9e00*/  @!P4 FMUL R53, R53, R53 ;  /* 0x000000353535c220 */ /* 0x008fe20000400000 */
        /* <DEDUP_REMOVED lines=11> */
[----:B---3--:R-:W-:-:S05]  /*9ec0*/  @!P4 FMUL R61, R61, R61 ;  /* 0x0000003d3d3dc220 */ /* 0x008fca0000400000 */
[----:B------:R-:W1:Y:S01]  /*9ed0*/  MUFU.EX2 R68, R68 ;  /* 0x0000004400447308 */ /* 0x000e620000000800 */
[----:B------:R-:W-:-:S07]  /*9ee0*/  @!P5 FMUL R34, R34, 0.5 ;  /* 0x3f0000002222d820 */ /* 0x000fce0000400000 */
[----:B------:R-:W2:Y:S01]  /*9ef0*/  MUFU.EX2 R34, R34 ;  /* 0x0000002200227308 */ /* 0x000ea20000000800 */
[----:B------:R-:W-:Y:S02]  /*9f00*/  WARPGROUP.DEPBAR.LE gsb0, 0x0 ;  /* 0x00008000000079c5 */ /* 0x000fe40000010000 */
[----:B------:R-:W-:Y:S02]  /*9f10*/  F2FP.BF16.F32.PACK_AB R24, R4, R40 ;  /* 0x000000280418723e */ /* 0x000fe400000010ff */
[----:B------:R-:W-:Y:S02]  /*9f20*/  F2FP.BF16.F32.PACK_AB R25, R6, R5 ;  /* 0x000000050619723e */ /* 0x000fe400000010ff */
[----:B------:R-:W-:Y:S01]  /*9f30*/  F2FP.BF16.F32.PACK_AB R26, R10, R7 ;  /* 0x000000070a1a723e */ /* 0x000fe200000010ff */
[----:B-1----:R-:W-:Y:S01]  /*9f40*/  @!P2 FMUL R68, R68, R68 ;  /* 0x000000444444a220 */ /* 0x002fe20000400000 */
[----:B------:R-:W-:Y:S02]  /*9f50*/  F2FP.BF16.F32.PACK_AB R27, R11, R9 ;  /* 0x000000090b1b723e */ /* 0x000fe400000010ff */
[----:B------:R-:W-:-:S02]  /*9f60*/  FSETP.GEU.AND P2, PT, R76, -126, PT ;  /* 0xc2fc00004c00780b */ /* 0x000fc40003f4e000 */
[----:B------:R-:W-:Y:S01]  /*9f70*/  WARPGROUP.ARRIVE ;  /* 0x00000000000079c5 */ /* 0x000fe20000000000 */
[----:B--2---:R-:W-:Y:S01]  /*9f80*/  @!P5 FMUL R34, R34, R34 ;  /* 0x000000222222d220 */ /* 0x004fe20000400000 */
[----:B------:R-:W-:-:S04]  /*9f90*/  FSETP.GEU.AND P5, PT, R39, -126, PT ;  /* 0xc2fc00002700780b */ /* 0x000fc80003fae000 */
[----:B------:R-:W-:Y:S01]  /*9fa0*/  HGMMA.64x192x16.F32.BF16 R152, R24, gdesc[UR4].tnspB, R152, gsb0 ;  /* 0x42e0000418987df0 */ /* 0x000fe20008001898 */
[----:B------:R-:W-:Y:S01]  /*9fb0*/  R2UR UR6, R20 ;  /* 0x00000000140672ca */ /* 0x000fe200000e0000 */
[--C-:B------:R-:W-:Y:S01]  /*9fc0*/  FFMA R20, R56, UR14, -R3.reuse ;  /* 0x0000000e38147c23 */ /* 0x100fe20008000803 */
[----:B------:R-:W-:Y:S01]  /*9fd0*/  R2UR UR7, R21 ;  /* 0x00000000150772ca */ /* 0x000fe200000e0000 */
[--C-:B------:R-:W-:Y:S01]  /*9fe0*/  FFMA R21, R57, UR14, -R3.reuse ;  /* 0x0000000e39157c23 */ /* 0x100fe20008000803 */
[--C-:B------:R-:W-:Y:S01]  /*9ff0*/  FFMA R56, R87, UR14, -R2.reuse ;  /* 0x0000000e57387c23 */ /* 0x100fe20008000802 */
[--C-:B------:R-:W-:Y:S01]  /*a000*/  FFMA R57, R88, UR14, -R3.reuse ;  /* 0x0000000e58397c23 */ /* 0x100fe20008000803 */
[----:B------:R-:W-:Y:S01]  /*a010*/  FSETP.GEU.AND P3, PT, R20, -126, PT ;  /* 0xc2fc00001400780b */ /* 0x000fe20003f6e000 */
[----:B------:R-:W-:Y:S01]  /*a020*/  @!P2 FMUL R76, R76, 0.5 ;  /* 0x3f0000004c4ca820 */ /* 0x000fe20000400000 */
[----:B------:R-:W-:Y:S01]  /*a030*/  FSETP.GEU.AND P6, PT, R21, -126, PT ;  /* 0xc2fc00001500780b */ /* 0x000fe20003fce000 */
[----:B------:R-:W-:Y:S01]  /*a040*/  @!P5 FMUL R39, R39, 0.5 ;  /* 0x3f0000002727d820 */ /* 0x000fe20000400000 */
[----:B------:R-:W-:Y:S01]  /*a050*/  MOV R87, R67 ;  /* 0x0000004300577202 */ /* 0x000fe20000000f00 */
[--C-:B------:R-:W-:Y:S01]  /*a060*/  FFMA R67, R98, UR14, -R2.reuse ;  /* 0x0000000e62437c23 */ /* 0x100fe20008000802 */
[----:B------:R-:W-:Y:S01]  /*a070*/  MOV R88, R69 ;  /* 0x0000004500587202 */ /* 0x000fe20000000f00 */
[----:B------:R-:W-:Y:S01]  /*a080*/  FFMA R69, R100, UR14, -R3 ;  /* 0x0000000e64457c23 */ /* 0x000fe20008000803 */
[----:B------:R-:W1:Y:S01]  /*a090*/  MUFU.EX2 R76, R76 ;  /* 0x0000004c004c7308 */ /* 0x000e620000000800 */
[----:B------:R-:W-:Y:S01]  /*a0a0*/  MOV R117, R87 ;  /* 0x0000005700757202 */ /* 0x000fe20000000f00 */
[----:B------:R-:W-:Y:S01]  /*a0b0*/  FFMA R87, R118, UR14, -R2 ;  /* 0x0000000e76577c23 */ /* 0x000fe20008000802 */
[----:B------:R-:W-:-:S02]  /*a0c0*/  MOV R118, R90 ;  /* 0x0000005a00767202 */ /* 0x000fc40000000f00 */
[----:B------:R-:W-:Y:S01]  /*a0d0*/  @!P3 FMUL R20, R20, 0.5 ;  /* 0x3f0000001414b820 */ /* 0x000fe20000400000 */
[----:B------:R-:W-:Y:S01]  /*a0e0*/  FSETP.GEU.AND P4, PT, R69, -126, PT ;  /* 0xc2fc00004500780b */ /* 0x000fe20003f8e000 */
[----:B------:R-:W-:Y:S01]  /*a0f0*/  @!P6 FMUL R21, R21, 0.5 ;  /* 0x3f0000001515e820 */ /* 0x000fe20000400000 */
[----:B------:R-:W-:Y:S01]  /*a100*/  MOV R90, R88 ;  /* 0x00000058005a7202 */ /* 0x000fe20000000f00 */
[----:B------:R-:W2:Y:S01]  /*a110*/  MUFU.EX2 R39, R39 ;  /* 0x0000002700277308 */ /* 0x000ea20000000800 */
[--C-:B------:R-:W-:Y:S01]  /*a120*/  FFMA R88, R119, UR14, -R2.reuse ;  /* 0x0000000e77587c23 */ /* 0x100fe20008000802 */
[----:B------:R-:W-:Y:S01]  /*a130*/  MOV R119, R93 ;  /* 0x0000005d00777202 */ /* 0x000fe20000000f00 */
[--C-:B------:R-:W-:Y:S01]  /*a140*/  FFMA R98, R129, UR14, -R3.reuse ;  /* 0x0000000e81627c23 */ /* 0x100fe20008000803 */
[----:B------:R-:W-:Y:S01]  /*a150*/  MOV R93, R92 ;  /* 0x0000005c005d7202 */ /* 0x000fe20000000f00 */
[----:B------:R-:W-:Y:S01]  /*a160*/  FFMA R100, R131, UR14, -R2 ;  /* 0x0000000e83647c23 */ /* 0x000fe20008000802 */
[----:B------:R-:W-:Y:S01]  /*a170*/  MOV R92, R89 ;  /* 0x00000059005c7202 */ /* 0x000fe20000000f00 */
[----:B------:R-:W-:Y:S01]  /*a180*/  FFMA R89, R120, UR14, -R3 ;  /* 0x0000000e78597c23 */ /* 0x000fe20008000803 */
[----:B------:R-:W3:Y:S01]  /*a190*/  MUFU.EX2 R20, R20 ;  /* 0x0000001400147308 */ /* 0x000ee20000000800 */
[----:B-1----:R-:W-:Y:S01]  /*a1a0*/  @!P2 FMUL R76, R76, R76 ;  /* 0x0000004c4c4ca220 */ /* 0x002fe20000400000 */
[----:B------:R-:W-:Y:S01]  /*a1b0*/  @!P4 FMUL R69, R69, 0.5 ;  /* 0x3f0000004545c820 */ /* 0x000fe20000400000 */
[----:B------:R-:W-:-:S02]  /*a1c0*/  FSETP.GEU.AND P2, PT, R84, -126, PT ;  /* 0xc2fc00005400780b */ /* 0x000fc40003f4e000 */
[----:B------:R-:W-:Y:S01]  /*a1d0*/  MOV R120, R90 ;  /* 0x0000005a00787202 */ /* 0x000fe20000000f00 */
[--C-:B------:R-:W-:Y:S01]  /*a1e0*/  FFMA R90, R121, UR14, -R3.reuse ;  /* 0x0000000e795a7c23 */ /* 0x100fe20008000803 */
[----:B------:R-:W-:Y:S01]  /*a1f0*/  MOV R121, R91 ;  /* 0x0000005b00797202 */ /* 0x000fe20000000f00 */
[----:B------:R-:W1:Y:S01]  /*a200*/  MUFU.EX2 R21, R21 ;  /* 0x0000001500157308 */ /* 0x000e620000000800 */
[----:B--2---:R-:W-:Y:S01]  /*a210*/  @!P5 FMUL R39, R39, R39 ;  /* 0x000000272727d220 */ /* 0x004fe20000400000 */
[----:B------:R-:W-:Y:S01]  /*a220*/  FSETP.GEU.AND P5, PT, R43, -126, PT ;  /* 0xc2fc00002b00780b */ /* 0x000fe20003fae000 */
[--C-:B------:R-:W-:Y:S01]  /*a230*/  FFMA R91, R122, UR14, -R2.reuse ;  /* 0x0000000e7a5b7c23 */ /* 0x100fe20008000802 */
[----:B------:R-:W-:Y:S01]  /*a240*/  MOV R122, R92 ;  /* 0x0000005c007a7202 */ /* 0x000fe20000000f00 */
[----:B------:R-:W-:Y:S01]  /*a250*/  FFMA R92, R123, UR14, -R2 ;  /* 0x0000000e7b5c7c23 */ /* 0x000fe20008000802 */
[----:B------:R-:W-:Y:S01]  /*a260*/  MOV R123, R93 ;  /* 0x0000005d007b7202 */ /* 0x000fe20000000f00 */
[----:B------:R-:W-:Y:S01]  /*a270*/  FFMA R93, R124, UR14, -R3 ;  /* 0x0000000e7c5d7c23 */ /* 0x000fe20008000803 */
[----:B------:R-:W2:Y:S01]  /*a280*/  MUFU.EX2 R69, R69 ;  /* 0x0000004500457308 */ /* 0x000ea20000000800 */
[----:B---3--:R-:W-:Y:S01]  /*a290*/  @!P3 FMUL R20, R20, R20 ;  /* 0x000000141414b220 */ /* 0x008fe20000400000 */
[----:B------:R-:W-:Y:S01]  /*a2a0*/  FSETP.GEU.AND P3, PT, R31, -126, PT ;  /* 0xc2fc00001f00780b */ /* 0x000fe20003f6e000 */
[----:B------:R-:W-:-:S04]  /*a2b0*/  @!P2 FMUL R84, R84, 0.5 ;  /* 0x3f0000005454a820 */ /* 0x000fc80000400000 */
[----:B------:R-:W-:Y:S01]  /*a2c0*/  @!P5 FMUL R43, R43, 0.5 ;  /* 0x3f0000002b2bd820 */ /* 0x000fe20000400000 */
[----:B-1----:R-:W-:Y:S01]  /*a2d0*/  @!P6 FMUL R21, R21, R21 ;  /* 0x000000151515e220 */ /* 0x002fe20000400000 */
[C---:B------:R-:W-:Y:S01]  /*a2e0*/  FSETP.GEU.AND P6, PT, R28.reuse, -126, PT ;  /* 0xc2fc00001c00780b */ /* 0x040fe20003fce000 */
[----:B------:R-:W1:Y:S05]  /*a2f0*/  MUFU.EX2 R84, R84 ;  /* 0x0000005400547308 */ /* 0x000e6a0000000800 */
[----:B------:R-:W-:Y:S01]  /*a300*/  @!P3 FMUL R31, R31, 0.5 ;  /* 0x3f0000001f1fb820 */ /* 0x000fe20000400000 */
[----:B--2---:R-:W-:Y:S01]  /*a310*/  @!P4 FMUL R69, R69, R69 ;  /* 0x000000454545c220 */ /* 0x004fe20000400000 */
[----:B------:R-:W-:Y:S01]  /*a320*/  FSETP.GEU.AND P4, PT, R77, -126, PT ;  /* 0xc2fc00004d00780b */ /* 0x000fe20003f8e000 */
[----:B------:R-:W2:Y:S04]  /*a330*/  MUFU.EX2 R43, R43 ;  /* 0x0000002b002b7308 */ /* 0x000ea80000000800 */
[----:B------:R-:W-:-:S04]  /*a340*/  @!P6 FMUL R28, R28, 0.5 ;  /* 0x3f0000001c1ce820 */ /* 0x000fc80000400000 */
[----:B------:R-:W3:Y:S01]  /*a350*/  MUFU.EX2 R31, R31 ;  /* 0x0000001f001f7308 */ /* 0x000ee20000000800 */
[----:B-1----:R-:W-:Y:S01]  /*a360*/  @!P2 FMUL R84, R84, R84 ;  /* 0x000000545454a220 */ /* 0x002fe20000400000 */
[----:B------:R-:W-:Y:S02]  /*a370*/  FSETP.GEU.AND P2, PT, R92, -126, PT ;  /* 0xc2fc00005c00780b */ /* 0x000fe40003f4e000 */
[----:B------:R-:W-:-:S04]  /*a380*/  @!P4 FMUL R77, R77, 0.5 ;  /* 0x3f0000004d4dc820 */ /* 0x000fc80000400000 */
[----:B------:R-:W1:Y:S01]  /*a390*/  MUFU.EX2 R28, R28 ;  /* 0x0000001c001c7308 */ /* 0x000e620000000800 */
        /* <DEDUP_REMOVED lines=8> */
[----:B-1----:R-:W-:Y:S01]  /*a420*/  @!P6 FMUL R28, R28, R28 ;  /* 0x0000001c1c1ce220 */ /* 0x002fe20000400000 */
[----:B------:R-:W-:-:S05]  /*a430*/  FSETP.GEU.AND P6, PT, R33, -126, PT ;  /* 0xc2fc00002100780b */ /* 0x000fca0003fce000 */
[----:B------:R-:W-:Y:S01]  /*a440*/  @!P3 FMUL R32, R32, 0.5 ;  /* 0x3f0000002020b820 */ /* 0x000fe20000400000 */
        /* <DEDUP_REMOVED lines=45> */
[----:B-1----:R-:W-:-:S06]  /*a720*/  @!P2 FMUL R108, R108, R108 ;  /* 0x0000006c6c6ca220 */ /* 0x002fcc0000400000 */
[----:B------:R-:W-:Y:S01]  /*a730*/  @!P4 FMUL R101, R101, 0.5 ;  /* 0x3f0000006565c820 */ /* 0x000fe20000400000 */
[----:B------:R-:W1:Y:S01]  /*a740*/  MUFU.EX2 R42, R42 ;  /* 0x0000002a002a7308 */ /* 0x000e620000000800 */
[----:B--2---:R-:W-:Y:S01]  /*a750*/  @!P5 FMUL R56, R56, R56 ;  /* 0x000000383838d220 */ /* 0x004fe20000400000 */
[----:B------:R-:W-:Y:S01]  /*a760*/  FSETP.GEU.AND P5, PT, R59, -126, PT ;  /* 0xc2fc00003b00780b */ /* 0x000fe20003fae000 */
[----:B------:R-:W-:Y:S02]  /*a770*/  WARPGROUP.DEPBAR.LE gsb0, 0x0 ;  /* 0x00008000000079c5 */ /* 0x000fe40000010000 */
[----:B------:R-:W-:Y:S02]  /*a780*/  F2FP.BF16.F32.PACK_AB R24, R13, R12 ;  /* 0x0000000c0d18723e */ /* 0x000fe400000010ff */
[----:B------:R-:W-:Y:S01]  /*a790*/  F2FP.BF16.F32.PACK_AB R25, R15, R14 ;  /* 0x0000000e0f19723e */ /* 0x000fe200000010ff */
[----:B------:R-:W2:Y:S01]  /*a7a0*/  MUFU.EX2 R101, R101 ;  /* 0x0000006500657308 */ /* 0x000ea20000000800 */
[----:B------:R-:W-:Y:S01]  /*a7b0*/  F2FP.BF16.F32.PACK_AB R26, R18, R16 ;  /* 0x00000010121a723e */ /* 0x000fe200000010ff */
[----:B---3--:R-:W-:Y:S01]  /*a7c0*/  @!P3 FMUL R41, R41, R41 ;  /* 0x000000292929b220 */ /* 0x008fe20000400000 */
[----:B------:R-:W-:-:S02]  /*a7d0*/  F2FP.BF16.F32.PACK_AB R27, R19, R17 ;  /* 0x00000011131b723e */ /* 0x000fc400000010ff */
[----:B------:R-:W-:Y:S02]  /*a7e0*/  FSETP.GEU.AND P3, PT, R48, -126, PT ;  /* 0xc2fc00003000780b */ /* 0x000fe40003f6e000 */
[----:B------:R-:W-:Y:S01]  /*a7f0*/  WARPGROUP.ARRIVE ;  /* 0x00000000000079c5 */ /* 0x000fe20000000000 */
[----:B------:R-:W-:Y:S01]  /*a800*/  @!P5 FMUL R59, R59, 0.5 ;  /* 0x3f0000003b3bd820 */ /* 0x000fe20000400000 */
[----:B-1----:R-:W-:Y:S01]  /*a810*/  @!P6 FMUL R42, R42, R42 ;  /* 0x0000002a2a2ae220 */ /* 0x002fe20000400000 */
[----:B------:R-:W-:-:S03]  /*a820*/  FSETP.GEU.AND P6, PT, R47, -126, PT ;  /* 0xc2fc00002f00780b */ /* 0x000fc60003fce000 */
[----:B------:R-:W-:Y:S01]  /*a830*/  HGMMA.64x192x16.F32.BF16 R152, R24, gdesc[UR4].tnspB, R152, gsb0 ;  /* 0x42e0000418987df0 */ /* 0x000fe20008001898 */
[----:B------:R-:W1:Y:S01]  /*a840*/  MUFU.EX2 R59, R59 ;  /* 0x0000003b003b7308 */ /* 0x000e620000000800 */
[----:B--2---:R-:W-:-:S03]  /*a850*/  @!P4 FMUL R101, R101, R101 ;  /* 0x000000656565c220 */ /* 0x004fc60000400000 */
[----:B------:R-:W-:Y:S01]  /*a860*/  @!P3 FMUL R48, R48, 0.5 ;  /* 0x3f0000003030b820 */ /* 0x000fe20000400000 */
[----:B------:R-:W-:-:S04]  /*a870*/  FSETP.GEU.AND P4, PT, R109, -126, PT ;  /* 0xc2fc00006d00780b */ /* 0x000fc80003f8e000 */
[----:B------:R-:W-:Y:S01]  /*a880*/  @!P6 FMUL R47, R47, 0.5 ;  /* 0x3f0000002f2fe820 */ /* 0x000fe20000400000 */
[----:B------:R-:W2:Y:S01]  /*a890*/  MUFU.EX2 R48, R48 ;  /* 0x0000003000307308 */ /* 0x000ea20000000800 */
[----:B-1----:R-:W-:-:S07]  /*a8a0*/  @!P5 FMUL R59, R59, R59 ;  /* 0x0000003b3b3bd220 */ /* 0x002fce0000400000 */
[----:B------:R-:W1:Y:S01]  /*a8b0*/  MUFU.EX2 R47, R47 ;  /* 0x0000002f002f7308 */ /* 0x000e620000000800 */
[----:B------:R-:W-:Y:S01]  /*a8c0*/  FSETP.GEU.AND P5, PT, R64, -126, PT ;  /* 0xc2fc00004000780b */ /* 0x000fe20003fae000 */
[----:B------:R-:W-:-:S06]  /*a8d0*/  @!P4 FMUL R109, R109, 0.5 ;  /* 0x3f0000006d6dc820 */ /* 0x000fcc0000400000 */
[----:B------:R-:W3:Y:S01]  /*a8e0*/  MUFU.EX2 R109, R109 ;  /* 0x0000006d006d7308 */ /* 0x000ee20000000800 */
[----:B--2---:R-:W-:Y:S01]  /*a8f0*/  @!P3 FMUL R48, R48, R48 ;  /* 0x000000303030b220 */ /* 0x004fe20000400000 */
[----:B------:R-:W-:-:S04]  /*a900*/  FSETP.GEU.AND P3, PT, R49, -126, PT ;  /* 0xc2fc00003100780b */ /* 0x000fc80003f6e000 */
[----:B------:R-:W-:Y:S01]  /*a910*/  @!P5 FMUL R64, R64, 0.5 ;  /* 0x3f0000004040d820 */ /* 0x000fe20000400000 */
[----:B-1----:R-:W-:Y:S01]  /*a920*/  @!P6 FMUL R47, R47, R47 ;  /* 0x0000002f2f2fe220 */ /* 0x002fe20000400000 */
[----:B------:R-:W-:-:S04]  /*a930*/  FSETP.GEU.AND P6, PT, R50, -126, PT ;  /* 0xc2fc00003200780b */ /* 0x000fc80003fce000 */
[----:B------:R-:W1:Y:S03]  /*a940*/  MUFU.EX2 R64, R64 ;  /* 0x0000004000407308 */ /* 0x000e660000000800 */
[----:B------:R-:W-:Y:S01]  /*a950*/  @!P3 FMUL R49, R49, 0.5 ;  /* 0x3f0000003131b820 */ /* 0x000fe20000400000 */
[----:B---3--:R-:W-:-:S05]  /*a960*/  @!P4 FMUL R109, R109, R109 ;  /* 0x0000006d6d6dc220 */ /* 0x008fca0000400000 */
        /* <DEDUP_REMOVED lines=52> */
[----:B------:R-:W-:Y:S02]  /*acb0*/  WARPGROUP.DEPBAR.LE gsb0, 0x0 ;  /* 0x00008000000079c5 */ /* 0x000fe40000010000 */
[----:B------:R-:W-:Y:S02]  /*acc0*/  IADD3 R24, R8, 0x200, RZ ;  /* 0x0000020008187810 */ /* 0x000fe40007ffe0ff */
[----:B------:R-:W-:Y:S02]  /*acd0*/  MOV R25, 0x40000040 ;  /* 0x4000004000197802 */ /* 0x000fe40000000f00 */
[----:B------:R-:W-:Y:S01]  /*ace0*/  R2UR UR6, R24 ;  /* 0x00000000180672ca */ /* 0x000fe200000e0000 */
[----:B--2---:R-:W-:Y:S01]  /*acf0*/  @!P3 FMUL R65, R65, R65 ;  /* 0x000000414141b220 */ /* 0x004fe20000400000 */
[----:B------:R-:W-:-:S02]  /*ad00*/  R2UR UR7, R25 ;  /* 0x00000000190772ca */ /* 0x000fc400000e0000 */
[----:B------:R-:W-:Y:S02]  /*ad10*/  F2FP.BF16.F32.PACK_AB R24, R21, R20 ;  /* 0x000000141518723e */ /* 0x000fe400000010ff */
[----:B------:R-:W-:Y:S02]  /*ad20*/  F2FP.BF16.F32.PACK_AB R25, R23, R22 ;  /* 0x000000161719723e */ /* 0x000fe400000010ff */
[----:B------:R-:W-:Y:S01]  /*ad30*/  F2FP.BF16.F32.PACK_AB R26, R31, R29 ;  /* 0x0000001d1f1a723e */ /* 0x000fe200000010ff */
[----:B---3--:R-:W-:Y:S01]  /*ad40*/  @!P6 FMUL R66, R66, R66 ;  /* 0x000000424242e220 */ /* 0x008fe20000400000 */
[----:B------:R-:W-:Y:S02]  /*ad50*/  F2FP.BF16.F32.PACK_AB R27, R30, R28 ;  /* 0x0000001c1e1b723e */ /* 0x000fe400000010ff */
[----:B------:R-:W-:Y:S02]  /*ad60*/  FSETP.GEU.AND P3, PT, R71, -126, PT ;  /* 0xc2fc00004700780b */ /* 0x000fe40003f6e000 */
[----:B------:R-:W-:Y:S01]  /*ad70*/  WARPGROUP.ARRIVE ;  /* 0x00000000000079c5 */ /* 0x000fe20000000000 */
[----:B------:R-:W-:-:S02]  /*ad80*/  FSETP.GEU.AND P6, PT, R70, -126, PT ;  /* 0xc2fc00004600780b */ /* 0x000fc40003fce000 */
[----:B------:R-:W-:-:S03]  /*ad90*/  FSETP.GEU.AND P5, PT, R83, -126, PT ;  /* 0xc2fc00005300780b */ /* 0x000fc60003fae000 */
[----:B------:R-:W-:Y:S05]  /*ada0*/  HGMMA.64x192x16.F32.BF16 R152, R24, gdesc[UR4].tnspB, R152, gsb0 ;  /* 0x42e0000418987df0 */ /* 0x000fea0008001898 */
[----:B------:R-:W-:-:S03]  /*adb0*/  @!P3 FMUL R71, R71, 0.5 ;  /* 0x3f0000004747b820 */ /* 0x000fc60000400000 */
[----:B------:R-:W-:Y:S02]  /*adc0*/  @!P6 FMUL R70, R70, 0.5 ;  /* 0x3f0000004646e820 */ /* 0x000fe40000400000 */
[----:B------:R-:W-:Y:S01]  /*add0*/  @!P5 FMUL R83, R83, 0.5 ;  /* 0x3f0000005353d820 */ /* 0x000fe20000400000 */
[----:B------:R-:W1:Y:S08]  /*ade0*/  MUFU.EX2 R71, R71 ;  /* 0x0000004700477308 */ /* 0x000e700000000800 */
[----:B------:R-:W2:Y:S08]  /*adf0*/  MUFU.EX2 R70, R70 ;  /* 0x0000004600467308 */ /* 0x000eb00000000800 */
        /* <DEDUP_REMOVED lines=59> */
[----:B------:R-:W-:Y:S02]  /*b1b0*/  WARPGROUP.DEPBAR.LE gsb0, 0x0 ;  /* 0x00008000000079c5 */ /* 0x000fe40000010000 */
[----:B------:R-:W-:Y:S01]  /*b1c0*/  IADD3 R24, R8, 0x280, RZ ;  /* 0x0000028008187810 */ /* 0x000fe20007ffe0ff */
[----:B------:R-:W-:Y:S01]  /*b1d0*/  @!P5 FMUL R104, R104, 0.5 ;  /* 0x3f0000006868d820 */ /* 0x000fe20000400000 */
[----:B------:R-:W-:Y:S02]  /*b1e0*/  MOV R25, 0x40000040 ;  /* 0x4000004000197802 */ /* 0x000fe40000000f00 */
[----:B------:R-:W-:Y:S01]  /*b1f0*/  R2UR UR6, R24 ;  /* 0x00000000180672ca */ /* 0x000fe200000e0000 */
[----:B-1----:R-:W-:Y:S01]  /*b200*/  @!P3 FMUL R89, R89, R89 ;  /* 0x000000595959b220 */ /* 0x002fe20000400000 */
[----:B------:R-:W-:Y:S01]  /*b210*/  R2UR UR7, R25 ;  /* 0x00000000190772ca */ /* 0x000fe200000e0000 */
[----:B------:R-:W1:Y:S01]  /*b220*/  MUFU.EX2 R104, R104 ;  /* 0x0000006800687308 */ /* 0x000e620000000800 */
[----:B------:R-:W-:-:S02]  /*b230*/  F2FP.BF16.F32.PACK_AB R24, R33, R32 ;  /* 0x000000202118723e */ /* 0x000fc400000010ff */
[----:B------:R-:W-:Y:S02]  /*b240*/  F2FP.BF16.F32.PACK_AB R25, R35, R34 ;  /* 0x000000222319723e */ /* 0x000fe400000010ff */
[----:B------:R-:W-:Y:S01]  /*b250*/  F2FP.BF16.F32.PACK_AB R26, R37, R36 ;  /* 0x00000024251a723e */ /* 0x000fe200000010ff */
[----:B--2---:R-:W-:Y:S01]  /*b260*/  @!P6 FMUL R90, R90, R90 ;  /* 0x0000005a5a5ae220 */ /* 0x004fe20000400000 */
[----:B------:R-:W-:Y:S02]  /*b270*/  F2FP.BF16.F32.PACK_AB R27, R39, R38 ;  /* 0x00000026271b723e */ /* 0x000fe400000010ff */
[----:B------:R-:W-:Y:S02]  /*b280*/  FSETP.GEU.AND P3, PT, R94, -126, PT ;  /* 0xc2fc00005e00780b */ /* 0x000fe40003f6e000 */
[----:B------:R-:W-:Y:S01]  /*b290*/  WARPGROUP.ARRIVE ;  /* 0x00000000000079c5 */ /* 0x000fe20000000000 */
[----:B------:R-:W-:-:S05]  /*b2a0*/  FSETP.GEU.AND P6, PT, R95, -126, PT ;  /* 0xc2fc00005f00780b */ /* 0x000fca0003fce000 */
[----:B------:R-:W-:Y:S01]  /*b2b0*/  HGMMA.64x192x16.F32.BF16 R152, R24, gdesc[UR4].tnspB, R152, gsb0 ;  /* 0x42e0000418987df0 */ /* 0x000fe20008001898 */
[----:B-1----:R-:W-:Y:S01]  /*b2c0*/  @!P5 FMUL R104, R104, R104 ;  /* 0x000000686868d220 */ /* 0x002fe20000400000 */
[----:B------:R-:W-:-:S03]  /*b2d0*/  FSETP.GEU.AND P5, PT, R107, -126, PT ;  /* 0xc2fc00006b00780b */ /* 0x000fc60003fae000 */
[----:B------:R-:W-:-:S03]  /*b2e0*/  @!P3 FMUL R94, R94, 0.5 ;  /* 0x3f0000005e5eb820 */ /* 0x000fc60000400000 */
[----:B------:R-:W-:-:S03]  /*b2f0*/  @!P6 FMUL R95, R95, 0.5 ;  /* 0x3f0000005f5fe820 */ /* 0x000fc60000400000 */
[----:B------:R-:W1:Y:S04]  /*b300*/  MUFU.EX2 R94, R94 ;  /* 0x0000005e005e7308 */ /* 0x000e680000000800 */
[----:B------:R-:W-:-:S04]  /*b310*/  @!P5 FMUL R107, R107, 0.5 ;  /* 0x3f0000006b6bd820 */ /* 0x000fc80000400000 */
        /* <DEDUP_REMOVED lines=23> */
[----:B-1----:R-:W-:Y:S01]  /*b490*/  @!P3 FMUL R102, R102, R102 ;  /* 0x000000666666b220 */ /* 0x002fe20000400000 */
[----:B------:R-:W-:Y:S01]  /*b4a0*/  FSETP.GEU.AND P3, PT, R105, -126, PT ;  /* 0xc2fc00006900780b */ /* 0x000fe20003f6e000 */
[----:B--2---:R-:W-:Y:S01]  /*b4b0*/  @!P6 FMUL R103, R103, R103 ;  /* 0x000000676767e220 */ /* 0x004fe20000400000 */
[----:B------:R-:W-:-:S11]  /*b4c0*/  FSETP.GEU.AND P6, PT, R106, -126, PT ;  /* 0xc2fc00006a00780b */ /* 0x000fd60003fce000 */
[----:B------:R-:W-:-:S06]  /*b4d0*/  @!P3 FMUL R105, R105, 0.5 ;  /* 0x3f0000006969b820 */ /* 0x000fcc0000400000 */
        /* <DEDUP_REMOVED lines=12> */
[----:B--2---:R-:W-:Y:S01]  /*b5a0*/  @!P6 FMUL R111, R111, R111 ;  /* 0x0000006f6f6fe220 */ /* 0x004fe20000400000 */
[----:B------:R-:W-:Y:S02]  /*b5b0*/  WARPGROUP.DEPBAR.LE gsb0, 0x0 ;  /* 0x00008000000079c5 */ /* 0x000fe40000010000 */
[----:B------:R-:W-:Y:S02]  /*b5c0*/  IADD3 R24, R8, 0x300, RZ ;  /* 0x0000030008187810 */ /* 0x000fe40007ffe0ff */
[----:B------:R-:W-:Y:S02]  /*b5d0*/  MOV R25, 0x40000040 ;  /* 0x4000004000197802 */ /* 0x000fe40000000f00 */
[----:B------:R-:W-:Y:S02]  /*b5e0*/  R2UR UR6, R24 ;  /* 0x00000000180672ca */ /* 0x000fe400000e0000 */
[----:B------:R-:W-:-:S02]  /*b5f0*/  R2UR UR7, R25 ;  /* 0x00000000190772ca */ /* 0x000fc400000e0000 */
[----:B------:R-:W-:Y:S02]  /*b600*/  F2FP.BF16.F32.PACK_AB R24, R42, R41 ;  /* 0x000000292a18723e */ /* 0x000fe400000010ff */
[----:B------:R-:W-:Y:S02]  /*b610*/  F2FP.BF16.F32.PACK_AB R25, R44, R43 ;  /* 0x0000002b2c19723e */ /* 0x000fe400000010ff */
[----:B------:R-:W-:Y:S02]  /*b620*/  F2FP.BF16.F32.PACK_AB R26, R48, R46 ;  /* 0x0000002e301a723e */ /* 0x000fe400000010ff */
[----:B------:R-:W-:-:S04]  /*b630*/  F2FP.BF16.F32.PACK_AB R27, R45, R47 ;  /* 0x0000002f2d1b723e */ /* 0x000fc800000010ff */
[----:B------:R-:W-:-:S06]  /*b640*/  WARPGROUP.ARRIVE ;  /* 0x00000000000079c5 */ /* 0x000fcc0000000000 */
[----:B------:R-:W-:Y:S03]  /*b650*/  HGMMA.64x192x16.F32.BF16 R152, R24, gdesc[UR4].tnspB, R152, gsb0 ;  /* 0x42e0000418987df0 */ /* 0x000fe60008001898 */
        /* <DEDUP_REMOVED lines=87> */
[----:B------:R-:W-:Y:S01]  /*bbd0*/  HGMMA.64x192x16.F32.BF16 R152, R24, gdesc[UR4].tnspB, R152, gsb0 ;  /* 0x42e0000418987df0 */ /* 0x000fe20008001898 */
[----:B------:R-:W-:Y:S01]  /*bbe0*/  FFMA R147, R147, UR14, -R2 ;  /* 0x0000000e93937c23 */ /* 0x000fe20008000802 */
[----:B------:R-:W-:-:S04]  /*bbf0*/  FFMA R149, R149, UR14, -R3 ;  /* 0x0000000e95957c23 */ /* 0x000fc80008000803 */
[----:B------:R-:W-:-:S13]  /*bc00*/  FSETP.GEU.AND P2, PT, R147, -126, PT ;  /* 0xc2fc00009300780b */ /* 0x000fda0003f4e000 */
[----:B------:R-:W-:Y:S01]  /*bc10*/  @!P2 FMUL R147, R147, 0.5 ;  /* 0x3f0000009393a820 */ /* 0x000fe20000400000 */
[----:B------:R-:W-:Y:S02]  /*bc20*/  WARPGROUP.DEPBAR.LE gsb0, 0x0 ;  /* 0x00008000000079c5 */ /* 0x000fe40000010000 */
[----:B------:R-:W-:Y:S01]  /*bc30*/  FADD R24, R122, R123 ;  /* 0x0000007b7a187221 */ /* 0x000fe20000000000 */
[----:B------:R-:W-:-:S03]  /*bc40*/  FADD R25, R120, R121 ;  /* 0x0000007978197221 */ /* 0x000fc60000000000 */
[----:B------:R-:W-:Y:S01]  /*bc50*/  FADD R24, R24, R119 ;  /* 0x0000007718187221 */ /* 0x000fe20000000000 */
[----:B------:R-:W-:-:S03]  /*bc60*/  FADD R25, R25, R118 ;  /* 0x0000007619197221 */ /* 0x000fc60000000000 */
[----:B------:R-:W-:Y:S01]  /*bc70*/  FADD R24, R24, R117 ;  /* 0x0000007518187221 */ /* 0x000fe20000000000 */
[----:B------:R-:W-:-:S03]  /*bc80*/  FADD R25, R25, R116 ;  /* 0x0000007419197221 */ /* 0x000fc60000000000 */
[----:B------:R-:W-:Y:S01]  /*bc90*/  FADD R24, R24, R115 ;  /* 0x0000007318187221 */ /* 0x000fe20000000000 */
[----:B------:R-:W-:-:S03]  /*bca0*/  FADD R25, R25, R114 ;  /* 0x0000007219197221 */ /* 0x000fc60000000000 */
[----:B------:R-:W-:Y:S02]  /*bcb0*/  FADD R24, R24, R113 ;  /* 0x0000007118187221 */ /* 0x000fe40000000000 */
[----:B------:R-:W2:Y:S01]  /*bcc0*/  LDL.LU R113, [R1+0x18] ;  /* 0x0000180001717983 */ /* 0x000ea20000300800 */
[----:B------:R-:W-:Y:S01]  /*bcd0*/  FADD R252, R25, R252 ;  /* 0x000000fc19fc7221 */ /* 0x000fe20000000000 */
[----:B------:R-:W-:Y:S01]  /*bce0*/  FADD R251, R24, R251 ;  /* 0x000000fb18fb7221 */ /* 0x000fe20000000000 */
[----:B------:R-:W-:Y:S01]  /*bcf0*/  IADD3 R8, R8, 0x780, RZ ;  /* 0x0000078008087810 */ /* 0x000fe20007ffe0ff */
[----:B------:R-:W1:Y:S01]  /*bd00*/  S2R R114, SR_CgaCtaId ;  /* 0x0000000000727919 */ /* 0x000e620000008800 */
[----:B------:R-:W-:Y:S01]  /*bd10*/  FADD R249, R252, R249 ;  /* 0x000000f9fcf97221 */ /* 0x000fe20000000000 */
[----:B------:R-:W-:Y:S01]  /*bd20*/  FADD R251, R251, R250 ;  /* 0x000000fafbfb7221 */ /* 0x000fe20000000000 */
[----:B------:R-:W-:Y:S02]  /*bd30*/  R2UR UR6, R8 ;  /* 0x00000000080672ca */ /* 0x000fe400000e0000 */
[----:B------:R-:W-:Y:S01]  /*bd40*/  FADD R248, R249, R248 ;  /* 0x000000f8f9f87221 */ /* 0x000fe20000000000 */
[----:B------:R-:W-:-:S03]  /*bd50*/  FADD R251, R251, R40 ;  /* 0x00000028fbfb7221 */ /* 0x000fc60000000000 */
[----:B------:R-:W-:Y:S01]  /*bd60*/  FADD R5, R248, R5 ;  /* 0x00000005f8057221 */ /* 0x000fe20000000000 */
[----:B------:R-:W-:-:S03]  /*bd70*/  FADD R4, R251, R4 ;  /* 0x00000004fb047221 */ /* 0x000fc60000000000 */
[----:B------:R-:W-:Y:S01]  /*bd80*/  FADD R6, R5, R6 ;  /* 0x0000000605067221 */ /* 0x000fe20000000000 */
[----:B------:R-:W-:Y:S01]  /*bd90*/  FFMA R5, R145, UR14, -R3 ;  /* 0x0000000e91057c23 */ /* 0x000fe20008000803 */
[----:B------:R-:W-:Y:S01]  /*bda0*/  FADD R7, R4, R7 ;  /* 0x0000000704077221 */ /* 0x000fe20000000000 */
[----:B------:R-:W-:Y:S01]  /*bdb0*/  FFMA R4, R144, UR14, -R3 ;  /* 0x0000000e90047c23 */ /* 0x000fe20008000803 */
[----:B------:R-:W-:Y:S01]  /*bdc0*/  FADD R6, R6, R9 ;  /* 0x0000000906067221 */ /* 0x000fe20000000000 */
[----:B------:R-:W-:Y:S01]  /*bdd0*/  MOV R9, 0x40000040 ;  /* 0x4000004000097802 */ /* 0x000fe20000000f00 */
[----:B------:R-:W-:Y:S01]  /*bde0*/  FADD R7, R7, R10 ;  /* 0x0000000a07077221 */ /* 0x000fe20000000000 */
[----:B------:R-:W-:Y:S01]  /*bdf0*/  FSETP.GEU.AND P6, PT, R5, -126, PT ;  /* 0xc2fc00000500780b */ /* 0x000fe20003fce000 */
[----:B------:R-:W-:Y:S01]  /*be00*/  FADD R11, R6, R11 ;  /* 0x0000000b060b7221 */ /* 0x000fe20000000000 */
[----:B------:R-:W-:Y:S01]  /*be10*/  FFMA R6, R146, UR14, -R2 ;  /* 0x0000000e92067c23 */ /* 0x000fe20008000802 */
[----:B------:R-:W-:Y:S01]  /*be20*/  FSETP.GEU.AND P3, PT, R4, -126, PT ;  /* 0xc2fc00000400780b */ /* 0x000fe20003f6e000 */
[----:B------:R-:W-:Y:S01]  /*be30*/  FADD R12, R7, R12 ;  /* 0x0000000c070c7221 */ /* 0x000fe20000000000 */
[----:B------:R-:W-:Y:S01]  /*be40*/  FADD R14, R11, R14 ;  /* 0x0000000e0b0e7221 */ /* 0x000fe20000000000 */
[----:B------:R-:W-:Y:S01]  /*be50*/  FFMA R7, R148, UR14, -R3 ;  /* 0x0000000e94077c23 */ /* 0x000fe20008000803 */
[----:B------:R-:W-:Y:S01]  /*be60*/  FSETP.GEU.AND P5, PT, R6, -126, PT ;  /* 0xc2fc00000600780b */ /* 0x000fe20003fae000 */
[----:B------:R-:W-:Y:S01]  /*be70*/  FADD R13, R12, R13 ;  /* 0x0000000d0c0d7221 */ /* 0x000fe20000000000 */
[----:B------:R-:W-:Y:S01]  /*be80*/  FADD R14, R14, R15 ;  /* 0x0000000f0e0e7221 */ /* 0x000fe20000000000 */
[--C-:B------:R-:W-:Y:S01]  /*be90*/  FFMA R10, R150, UR14, -R2.reuse ;  /* 0x0000000e960a7c23 */ /* 0x100fe20008000802 */
[----:B------:R-:W-:Y:S01]  /*bea0*/  FFMA R11, R151, UR14, -R2 ;  /* 0x0000000e970b7c23 */ /* 0x000fe20008000802 */
[----:B------:R-:W-:Y:S01]  /*beb0*/  FADD R13, R13, R16 ;  /* 0x000000100d0d7221 */ /* 0x000fe20000000000 */
[----:B------:R-:W-:Y:S01]  /*bec0*/  @!P6 FMUL R5, R5, 0.5 ;  /* 0x3f0000000505e820 */ /* 0x000fe20000400000 */
[----:B------:R-:W-:Y:S01]  /*bed0*/  FADD R14, R14, R17 ;  /* 0x000000110e0e7221 */ /* 0x000fe20000000000 */
[----:B------:R-:W-:Y:S01]  /*bee0*/  FSETP.GEU.AND P4, PT, R7, -126, PT ;  /* 0xc2fc00000700780b */ /* 0x000fe20003f8e000 */
[----:B------:R-:W-:Y:S01]  /*bef0*/  @!P3 FMUL R4, R4, 0.5 ;  /* 0x3f0000000404b820 */ /* 0x000fe20000400000 */
[----:B------:R-:W-:Y:S01]  /*bf00*/  FADD R13, R13, R18 ;  /* 0x000000120d0d7221 */ /* 0x000fe20000000000 */
[----:B------:R-:W-:Y:S01]  /*bf10*/  FADD R19, R14, R19 ;  /* 0x000000130e137221 */ /* 0x000fe20000000000 */
[----:B------:R-:W3:Y:S01]  /*bf20*/  MUFU.EX2 R5, R5 ;  /* 0x0000000500057308 */ /* 0x000ee20000000800 */
[----:B------:R-:W-:Y:S01]  /*bf30*/  @!P5 FMUL R6, R6, 0.5 ;  /* 0x3f0000000606d820 */ /* 0x000fe20000400000 */
[----:B------:R-:W-:Y:S01]  /*bf40*/  FADD R20, R13, R20 ;  /* 0x000000140d147221 */ /* 0x000fe20000000000 */
[----:B------:R-:W-:Y:S01]  /*bf50*/  FADD R22, R19, R22 ;  /* 0x0000001613167221 */ /* 0x000fe20000000000 */
[----:B------:R-:W-:-:S02]  /*bf60*/  R2UR UR7, R9 ;  /* 0x00000000090772ca */ /* 0x000fc400000e0000 */
[----:B------:R-:W-:Y:S01]  /*bf70*/  FADD R20, R20, R21 ;  /* 0x0000001514147221 */ /* 0x000fe20000000000 */
[----:B------:R-:W-:Y:S01]  /*bf80*/  FADD R23, R22, R23 ;  /* 0x0000001716177221 */ /* 0x000fe20000000000 */
[----:B------:R-:W4:Y:S01]  /*bf90*/  MUFU.EX2 R6, R6 ;  /* 0x0000000600067308 */ /* 0x000f220000000800 */
[----:B------:R-:W-:Y:S01]  /*bfa0*/  @!P4 FMUL R7, R7, 0.5 ;  /* 0x3f0000000707c820 */ /* 0x000fe20000400000 */
[----:B------:R-:W-:Y:S01]  /*bfb0*/  FADD R20, R20, R29 ;  /* 0x0000001d14147221 */ /* 0x000fe20000000000 */
[----:B------:R-:W-:-:S03]  /*bfc0*/  FADD R23, R23, R28 ;  /* 0x0000001c17177221 */ /* 0x000fc60000000000 */
[----:B------:R-:W-:Y:S01]  /*bfd0*/  FADD R31, R20, R31 ;  /* 0x0000001f141f7221 */ /* 0x000fe20000000000 */
[----:B------:R-:W-:Y:S01]  /*bfe0*/  FADD R23, R23, R30 ;  /* 0x0000001e17177221 */ /* 0x000fe20000000000 */
[----:B------:R-:W5:Y:S01]  /*bff0*/  MUFU.EX2 R4, R4 ;  /* 0x0000000400047308 */ /* 0x000f620000000800 */
[----:B---3--:R-:W-:Y:S01]  /*c000*/  @!P6 FMUL R5, R5, R5 ;  /* 0x000000050505e220 */ /* 0x008fe20000400000 */
[----:B------:R-:W-:Y:S01]  /*c010*/  FSETP.GEU.AND P6, PT, R10, -126, PT ;  /* 0xc2fc00000a00780b */ /* 0x000fe20003fce000 */
[----:B------:R-:W-:Y:S01]  /*c020*/  FADD R32, R31, R32 ;  /* 0x000000201f207221 */ /* 0x000fe20000000000 */
[----:B------:R-:W-:-:S03]  /*c030*/  FADD R34, R23, R34 ;  /* 0x0000002217227221 */ /* 0x000fc60000000000 */
[----:B------:R-:W-:Y:S01]  /*c040*/  FADD R33, R32, R33 ;  /* 0x0000002120217221 */ /* 0x000fe20000000000 */
[----:B------:R-:W-:Y:S01]  /*c050*/  FADD R35, R34, R35 ;  /* 0x0000002322237221 */ /* 0x000fe20000000000 */
[----:B----4-:R-:W-:Y:S01]  /*c060*/  @!P5 FMUL R6, R6, R6 ;  /* 0x000000060606d220 */ /* 0x010fe20000400000 */
[----:B------:R-:W-:Y:S01]  /*c070*/  FSETP.GEU.AND P5, PT, R11, -126, PT ;  /* 0xc2fc00000b00780b */ /* 0x000fe20003fae000 */
[----:B------:R-:W3:Y:S01]  /*c080*/  MUFU.EX2 R3, R147 ;  /* 0x0000009300037308 */ /* 0x000ee20000000800 */
[----:B------:R-:W-:Y:S01]  /*c090*/  FADD R36, R33, R36 ;  /* 0x0000002421247221 */ /* 0x000fe20000000000 */
[----:B------:R-:W-:Y:S02]  /*c0a0*/  FADD R38, R35, R38 ;  /* 0x0000002623267221 */ /* 0x000fe40000000000 */
[----:B------:R-:W-:Y:S01]  /*c0b0*/  @!P6 FMUL R10, R10, 0.5 ;  /* 0x3f0000000a0ae820 */ /* 0x000fe20000400000 */
[----:B------:R-:W-:Y:S01]  /*c0c0*/  FADD R36, R36, R37 ;  /* 0x0000002524247221 */ /* 0x000fe20000000000 */
[----:B-----5:R-:W-:Y:S01]  /*c0d0*/  @!P3 FMUL R4, R4, R4 ;  /* 0x000000040404b220 */ /* 0x020fe20000400000 */
[----:B------:R-:W-:Y:S01]  /*c0e0*/  FSETP.GEU.AND P3, PT, R149, -126, PT ;  /* 0xc2fc00009500780b */ /* 0x000fe20003f6e000 */
[----:B------:R-:W4:Y:S01]  /*c0f0*/  MUFU.EX2 R7, R7 ;  /* 0x0000000700077308 */ /* 0x000f220000000800 */
[----:B------:R-:W-:Y:S01]  /*c100*/  FADD R38, R38, R39 ;  /* 0x0000002726267221 */ /* 0x000fe20000000000 */
[----:B------:R-:W-:Y:S01]  /*c110*/  FADD R41, R36, R41 ;  /* 0x0000002924297221 */ /* 0x000fe20000000000 */
[----:B------:R-:W-:Y:S01]  /*c120*/  F2FP.BF16.F32.PACK_AB R24, R5, R4 ;  /* 0x000000040518723e */ /* 0x000fe200000010ff */
[----:B------:R-:W-:Y:S01]  /*c130*/  @!P5 FMUL R11, R11, 0.5 ;  /* 0x3f0000000b0bd820 */ /* 0x000fe20000400000 */
[----:B------:R-:W-:Y:S01]  /*c140*/  FADD R43, R38, R43 ;  /* 0x0000002b262b7221 */ /* 0x000fe20000000000 */
[----:B------:R-:W-:-:S02]  /*c150*/  FADD R41, R41, R42 ;  /* 0x0000002a29297221 */ /* 0x000fc40000000000 */
[----:B------:R-:W5:Y:S01]  /*c160*/  MUFU.EX2 R10, R10 ;  /* 0x0000000a000a7308 */ /* 0x000f620000000800 */
[----:B------:R-:W-:Y:S01]  /*c170*/  FADD R44, R43, R44 ;  /* 0x0000002c2b2c7221 */ /* 0x000fe20000000000 */
[----:B------:R-:W-:Y:S01]  /*c180*/  FADD R41, R41, R46 ;  /* 0x0000002e29297221 */ /* 0x000fe20000000000 */
[----:B---3--:R-:W-:Y:S01]  /*c190*/  @!P2 FMUL R3, R3, R3 ;  /* 0x000000030303a220 */ /* 0x008fe20000400000 */
[----:B------:R-:W-:Y:S01]  /*c1a0*/  @!P3 FMUL R149, R149, 0.5 ;  /* 0x3f0000009595b820 */ /* 0x000fe20000400000 */
[----:B------:R-:W-:Y:S01]  /*c1b0*/  FADD R44, R44, R47 ;  /* 0x0000002f2c2c7221 */ /* 0x000fe20000000000 */
[----:B------:R-:W-:Y:S02]  /*c1c0*/  FADD R48, R41, R48 ;  /* 0x0000003029307221 */ /* 0x000fe40000000000 */
[----:B------:R-:W3:Y:S01]  /*c1d0*/  MUFU.EX2 R2, R149 ;  /* 0x0000009500027308 */ /* 0x000ee20000000800 */
[----:B----4-:R-:W-:Y:S01]  /*c1e0*/  @!P4 FMUL R7, R7, R7 ;  /* 0x000000070707c220 */ /* 0x010fe20000400000 */
[----:B------:R-:W-:Y:S01]  /*c1f0*/  FADD R44, R44, R45 ;  /* 0x0000002d2c2c7221 */ /* 0x000fe20000000000 */
[----:B------:R-:W-:Y:S01]  /*c200*/  F2FP.BF16.F32.PACK_AB R25, R3, R6 ;  /* 0x000000060319723e */ /* 0x000fe200000010ff */
[----:B------:R-:W-:-:S02]  /*c210*/  FADD R49, R48, R49 ;  /* 0x0000003130317221 */ /* 0x000fc40000000000 */
[----:B------:R-:W-:Y:S02]  /*c220*/  FADD R51, R44, R51 ;  /* 0x000000332c337221 */ /* 0x000fe40000000000 */
[----:B------:R-:W4:Y:S01]  /*c230*/  MUFU.EX2 R11, R11 ;  /* 0x0000000b000b7308 */ /* 0x000f220000000800 */
[----:B-----5:R-:W-:Y:S01]  /*c240*/  @!P6 FMUL R10, R10, R10 ;  /* 0x0000000a0a0ae220 */ /* 0x020fe20000400000 */
[----:B------:R-:W-:Y:S01]  /*c250*/  FADD R50, R49, R50 ;  /* 0x0000003231327221 */ /* 0x000fe20000000000 */
[----:B------:R-:W-:-:S03]  /*c260*/  FADD R52, R51, R52 ;  /* 0x0000003433347221 */ /* 0x000fc60000000000 */
[----:B------:R-:W-:Y:S01]  /*c270*/  FADD R53, R50, R53 ;  /* 0x0000003532357221 */ /* 0x000fe20000000000 */
[----:B------:R-:W-:Y:S01]  /*c280*/  FADD R55, R52, R55 ;  /* 0x0000003734377221 */ /* 0x000fe20000000000 */
[----:B---3--:R-:W-:Y:S02]  /*c290*/  @!P3 FMUL R2, R2, R2 ;  /* 0x000000020202b220 */ /* 0x008fe40000400000 */
[----:B------:R-:W-:Y:S01]  /*c2a0*/  FADD R54, R53, R54 ;  /* 0x0000003635367221 */ /* 0x000fe20000000000 */
[----:B------:R-:W-:Y:S02]  /*c2b0*/  FADD R56, R55, R56 ;  /* 0x0000003837387221 */ /* 0x000fe40000000000 */
[----:B------:R-:W-:Y:S01]  /*c2c0*/  F2FP.BF16.F32.PACK_AB R26, R2, R7 ;  /* 0x00000007021a723e */ /* 0x000fe200000010ff */
[----:B------:R-:W-:Y:S01]  /*c2d0*/  FADD R57, R54, R57 ;  /* 0x0000003936397221 */ /* 0x000fe20000000000 */
[----:B------:R-:W-:Y:S01]  /*c2e0*/  FADD R59, R56, R59 ;  /* 0x0000003b383b7221 */ /* 0x000fe20000000000 */
[----:B----4-:R-:W-:-:S02]  /*c2f0*/  @!P5 FMUL R11, R11, R11 ;  /* 0x0000000b0b0bd220 */ /* 0x010fc40000400000 */
[----:B------:R-:W-:Y:S01]  /*c300*/  FADD R58, R57, R58 ;  /* 0x0000003a393a7221 */ /* 0x000fe20000000000 */
[----:B------:R-:W-:Y:S02]  /*c310*/  FADD R60, R59, R60 ;  /* 0x0000003c3b3c7221 */ /* 0x000fe40000000000 */
        /* <DEDUP_REMOVED lines=12> */
[----:B------:R-:W-:-:S02]  /*c3e0*/  FADD R67, R67, R70 ;  /* 0x0000004643437221 */ /* 0x000fc40000000000 */
[----:B------:R-:W-:Y:S02]  /*c3f0*/  FADD R66, R66, R71 ;  /* 0x0000004742427221 */ /* 0x000fe40000000000 */
        /* <DEDUP_REMOVED lines=48> */
[----:B------:R-:W-:Y:S01]  /*c700*/  FADD R4, R4, R11 ;  /* 0x0000000b04047221 */ /* 0x000fe20000000000 */
[----:B--2---:R-:W-:Y:S02]  /*c710*/  IADD3 R8, R113, 0x1, RZ ;  /* 0x0000000171087810 */ /* 0x004fe40007ffe0ff */
[----:B------:R-:W-:Y:S02]  /*c720*/  MOV R113, 0x400 ;  /* 0x0000040000717802 */ /* 0x000fe40000000f00 */
[----:B------:R-:W-:Y:S02]  /*c730*/  ISETP.NE.AND P2, PT, R8, 0x4, PT ;  /* 0x000000040800780c */ /* 0x000fe40003f45270 */
[----:B-1----:R-:W-:Y:S02]  /*c740*/  LEA R113, R114, R113, 0x18 ;  /* 0x0000007172717211 */ /* 0x002fe400078ec0ff */
[----:B------:R-:W-:-:S02]  /*c750*/  SEL R9, R8, RZ, P2 ;  /* 0x000000ff08097207 */ /* 0x000fc40001000000 */
[----:B------:R-:W-:-:S04]  /*c760*/  IADD3 R113, R113, 0x66020, RZ ;  /* 0x0006602071717810 */ /* 0x000fc80007ffe0ff */
[----:B------:R-:W-:-:S04]  /*c770*/  LEA R8, R9, R113, 0x3 ;  /* 0x0000007109087211 */ /* 0x000fc800078e18ff */
[----:B------:R-:W-:Y:S01]  /*c780*/  PRMT R8, RZ, 0x654, R8 ;  /* 0x00000654ff087816 */ /* 0x000fe20000000008 */
[----:B------:R-:W-:-:S03]  /*c790*/  WARPGROUP.DEPBAR.LE gsb0, 0x0 ;  /* 0x00008000000079c5 */ /* 0x000fc60000010000 */
[----:B------:R1:W-:Y:S01]  /*c7a0*/  SYNCS.ARRIVE.TRANS64.RED.A1T0 RZ, [R8+URZ], RZ ;  /* 0x000000ff08ff79a7 */ /* 0x0003e2000810043f */
[----:B------:R-:W-:Y:S05]  /*c7b0*/  @P1 BRA `(.L_x_31) ;  /* 0x0000000400141947 */ /* 0x000fea0003800000 */
[----:B------:R-:W2:Y:S01]  /*c7c0*/  LDL R113, [R1+0x4] ;  /* 0x0000040001717983 */ /* 0x000ea20000100800 */
[----:B------:R-:W-:Y:S01]  /*c7d0*/  BSSY B0, `(.L_x_32) ;  /* 0x0000040000007945 */ /* 0x000fe20003800000 */
[----:B--2---:R-:W-:-:S13]  /*c7e0*/  ISETP.LT.OR P1, PT, R113, 0x1, !P0 ;  /* 0x000000017100780c */ /* 0x004fda0004721670 */
[----:B------:R-:W-:Y:S05]  /*c7f0*/  @P1 BRA `(.L_x_33) ;  /* 0x0000000000f41947 */ /* 0x000fea0003800000 */
[----:B------:R-:W2:Y:S01]  /*c800*/  LDL R13, [R1] ;  /* 0x00000000010d7983 */ /* 0x000ea20000100800 */
[----:B------:R-:W-:Y:S01]  /*c810*/  MOV R14, 0x400 ;  /* 0x00000400000e7802 */ /* 0x000fe20000000f00 */
[----:B------:R-:W3:Y:S01]  /*c820*/  S2R R15, SR_CgaCtaId ;  /* 0x00000000000f7919 */ /* 0x000ee20000008800 */
[----:B------:R-:W4:Y:S02]  /*c830*/  S2R R113, SR_TID.X ;  /* 0x0000000000717919 */ /* 0x000f240000002100 */
[----:B---3--:R-:W-:-:S04]  /*c840*/  LEA R14, R15, R14, 0x18 ;  /* 0x0000000e0f0e7211 */ /* 0x008fc800078ec0ff */
[----:B------:R-:W-:Y:S02]  /*c850*/  LEA R2, R0, R14, 0x3 ;  /* 0x0000000e00027211 */ /* 0x000fe400078e18ff */
[----:B----4-:R-:W-:-:S04]  /*c860*/  LOP3.LUT R12, R113, 0x7f, RZ, 0xc0, !PT ;  /* 0x0000007f710c7812 */ /* 0x010fc800078ec0ff */
[----:B------:R-:W-:Y:S02]  /*c870*/  ISETP.NE.AND P2, PT, R12, RZ, PT ;  /* 0x000000ff0c00720c */ /* 0x000fe40003f45270 */
[----:B--2---:R-:W-:-:S04]  /*c880*/  SHF.L.U32 R3, R13, 0x1f, RZ ;  /* 0x0000001f0d037819 */ /* 0x004fc800000006ff */
[----:B------:R-:W2:Y:S02]  /*c890*/  SYNCS.PHASECHK.TRANS64.TRYWAIT P1, [R2+URZ+0x66020], R3 ;  /* 0x06602003020075a7 */ /* 0x000ea4000802017f */
[----:B--2---:R-:W-:Y:S05]  /*c8a0*/  @!P1 BRA `(.L_x_34) ;  /* 0x0000002c001c9947 */ /* 0x004fea0003800000 */
.L_x_77:
[----:B------:R-:W-:Y:S05]  /*c8b0*/  @P2 BRA `(.L_x_35) ;  /* 0x0000000000182947 */ /* 0x000fea0003800000 */
[----:B------:R-:W3:Y:S01]  /*c8c0*/  S2R R6, SR_TID.X ;  /* 0x0000000000067919 */ /* 0x000ee20000002100 */
[----:B--2---:R-:W-:-:S04]  /*c8d0*/  MOV R3, 0x18000 ;  /* 0x0001800000037802 */ /* 0x004fc80000000f00 */
[----:B------:R4:W-:Y:S01]  /*c8e0*/  SYNCS.ARRIVE.TRANS64 RZ, [R2+URZ+0x66000], R3 ;  /* 0x0660000302ff79a7 */ /* 0x0009e2000800003f */
[----:B---3--:R-:W-:-:S13]  /*c8f0*/  LOP3.LUT P1, RZ, R6, 0x1f, RZ, 0xc0, !PT ;  /* 0x0000001f06ff7812 */ /* 0x008fda000782c0ff */
[----:B----4-:R-:W-:Y:S05]  /*c900*/  @!P1 BRA `(.L_x_35) ;  /* 0x0000000000049947 */ /* 0x010fea0003800000 */
[----:B------:R-:W-:Y:S01]  /*c910*/  BPT.TRAP 0x1 ;  /* 0x000000040000795c */ /* 0x000fe20000300000 */
.L_x_35:
[----:B------:R-:W3:Y:S01]  /*c920*/  S2R R6, SR_CgaCtaId ;  /* 0x0000000000067919 */ /* 0x000ee20000008800 */
[----:B--2---:R-:W-:Y:S01]  /*c930*/  MOV R3, 0x400 ;  /* 0x0000040000037802 */ /* 0x004fe20000000f00 */
[----:B------:R-:W2:Y:S03]  /*c940*/  LDL.LU R7, [R1+0xc] ;  /* 0x00000c0001077983 */ /* 0x000ea60000300800 */
[----:B---3--:R-:W-:Y:S02]  /*c950*/  LEA R3, R6, R3, 0x18 ;  /* 0x0000000306037211 */ /* 0x008fe400078ec0ff */
[----:B------:R-:W3:Y:S03]  /*c960*/  LDL.LU R6, [R1] ;  /* 0x0000000001067983 */ /* 0x000ee60000300800 */
[----:B------:R-:W-:Y:S01]  /*c970*/  IMAD R3, R0, 0x18000, R3 ;  /* 0x0001800000037824 */ /* 0x000fe200078e0203 */
[----:B------:R-:W-:-:S04]  /*c980*/  R2UR UR25, R2 ;  /* 0x00000000021972ca */ /* 0x000fc800000e0000 */
[----:B------:R-:W-:Y:S02]  /*c990*/  R2UR UR8, R3 ;  /* 0x00000000030872ca */ /* 0x000fe400000e0000 */
[----:B------:R-:W-:Y:S01]  /*c9a0*/  IADD3 R0, R0, 0x1, RZ ;  /* 0x0000000100007810 */ /* 0x000fe20007ffe0ff */
[----:B------:R-:W-:-:S03]  /*c9b0*/  UIADD3 UR6, UP0, UR30, 0x2f0, URZ ;  /* 0x000002f01e067890 */ /* 0x000fc6000ff1e03f */
[----:B------:R-:W-:Y:S01]  /*c9c0*/  ISETP.NE.AND P1, PT, R0, 0x4, PT ;  /* 0x000000040000780c */ /* 0x000fe20003f25270 */
[----:B------:R-:W-:Y:S02]  /*c9d0*/  UIADD3.X UR7, URZ, UR31, URZ, UP0, !UPT ;  /* 0x0000001f3f077290 */ /* 0x000fe400087fe43f */
[----:B------:R-:W-:Y:S01]  /*c9e0*/  UIADD3 UR25, UR25, 0x66000, URZ ;  /* 0x0006600019197890 */ /* 0x000fe2000fffe03f */
[----:B------:R-:W-:-:S03]  /*c9f0*/  SEL R2, RZ, 0x1, P1 ;  /* 0x00000001ff027807 */ /* 0x000fc60000800000 */
[----:B------:R-:W-:Y:S02]  /*ca00*/  UIADD3 UR24, UR8, 0x6000, URZ ;  /* 0x0000600008187890 */ /* 0x000fe4000fffe03f */
[----:B------:R-:W-:Y:S02]  /*ca10*/  UIADD3 UR16, UR8, 0xe000, URZ ;  /* 0x0000e00008107890 */ /* 0x000fe4000fffe03f */
[----:B------:R-:W-:Y:S01]  /*ca20*/  UIADD3 UR8, UR8, 0x16000, URZ ;  /* 0x0001600008087890 */ /* 0x000fe2000fffe03f */
[----:B------:R-:W-:Y:S01]  /*ca30*/  UMOV UR32, 0x0 ;  /* 0x0000000000207882 */ /* 0x000fe20000000000 */
[----:B------:R-:W-:Y:S01]  /*ca40*/  UMOV UR33, 0x10000000 ;  /* 0x1000000000217882 */ /* 0x000fe20000000000 */
[----:B------:R-:W-:Y:S01]  /*ca50*/  UMOV UR26, URZ ;  /* 0x0000003f001a7c82 */ /* 0x000fe20008000000 */
[----:B------:R-:W-:Y:S01]  /*ca60*/  UMOV UR28, UR36 ;  /* 0x00000024001c7c82 */ /* 0x000fe20008000000 */
[----:B------:R-:W-:Y:S01]  /*ca70*/  UMOV UR29, UR37 ;  /* 0x00000025001d7c82 */ /* 0x000fe20008000000 */
        /* <DEDUP_REMOVED lines=9> */
[C---:B--2---:R-:W-:Y:S02]  /*cb10*/  R2UR UR27, R7.reuse ;  /* 0x00000000071b72ca */ /* 0x044fe400000e0000 */
[----:B------:R-:W-:-:S11]  /*cb20*/  IADD3 R7, R7, 0x1, RZ ;  /* 0x0000000107077810 */ /* 0x000fd60007ffe0ff */
[----:B------:R-:W-:-:S07]  /*cb30*/  USHF.L.U32 UR27, UR27, 0x8, URZ ;  /* 0x000000081b1b7899 */ /* 0x000fce000800063f */
[----:B------:R-:W-:Y:S01]  /*cb40*/  UMOV UR19, UR27 ;  /* 0x0000001b00137c82 */ /* 0x000fe20008000000 */
[----:B------:R-:W-:Y:S01]  /*cb50*/  UMOV UR11, UR27 ;  /* 0x0000001b000b7c82 */ /* 0x000fe20008000000 */
[----:B------:R2:W-:Y:S01]  /*cb60*/  UTMALDG.4D [UR24], [UR6], desc[UR32] ;  /* 0x00002018060075b4 */ /* 0x0005e20008019000 */
[----:B---3--:R-:W-:Y:S01]  /*cb70*/  LOP3.LUT R6, R6, R2, RZ, 0x3c, !PT ;  /* 0x0000000206067212 */ /* 0x008fe200078e3cff */
[----:B------:R2:W-:Y:S04]  /*cb80*/  UTMALDG.4D [UR16], [UR6], desc[UR32] ;  /* 0x00002010060075b4 */ /* 0x0005e80008019000 */
[----:B------:R2:W-:Y:S01]  /*cb90*/  STL [R1], R6 ;  /* 0x0000000601007387 */ /* 0x0005e20000100800 */
[----:B------:R2:W-:Y:S03]  /*cba0*/  UTMALDG.4D [UR8], [UR6], desc[UR32] ;  /* 0x00002008060075b4 */ /* 0x0005e60008019000 */
[----:B------:R2:W-:Y:S01]  /*cbb0*/  STL [R1+0xc], R7 ;  /* 0x00000c0701007387 */ /* 0x0005e20000100800 */
[----:B------:R-:W-:Y:S01]  /*cbc0*/  NOP ;  /* 0x0000000000007918 */ /* 0x000fe20000000000 */
.L_x_33:
[----:B--2---:R-:W-:Y:S05]  /*cbd0*/  BSYNC B0 ;  /* 0x0000000000007941 */ /* 0x004fea0003800000 */
.L_x_32:
[----:B------:R-:W2:Y:S02]  /*cbe0*/  LDL.LU R2, [R1+0x4] ;  /* 0x0000040001027983 */ /* 0x000ea40000300800 */
[----:B--2---:R-:W-:-:S05]  /*cbf0*/  IADD3 R2, R2, -0x1, RZ ;  /* 0xffffffff02027810 */ /* 0x004fca0007ffe0ff */
[----:B------:R2:W-:Y:S02]  /*cc00*/  STL [R1+0x4], R2 ;  /* 0x0000040201007387 */ /* 0x0005e40000100800 */
.L_x_31:
[----:B--2---:R-:W2:Y:S04]  /*cc10*/  LDL.LU R2, [R1+0x8] ;  /* 0x0000080001027983 */ /* 0x004ea80000300800 */
[----:B------:R-:W3:Y:S04]  /*cc20*/  LDL.LU R6, [R1+0x20] ;  /* 0x0000200001067983 */ /* 0x000ee80000300800 */
[----:B------:R-:W4:Y:S01]  /*cc30*/  LDL.LU R3, [R1+0x1c] ;  /* 0x00001c0001037983 */ /* 0x000f220000300800 */
[----:B-1----:R-:W-:-:S04]  /*cc40*/  IADD3 R8, R9, 0x1, RZ ;  /* 0x0000000109087810 */ /* 0x002fc80007ffe0ff */
[----:B------:R-:W-:-:S04]  /*cc50*/  ISETP.NE.AND P2, PT, R8, 0x4, PT ;  /* 0x000000040800780c */ /* 0x000fc80003f45270 */
[----:B------:R-:W-:Y:S02]  /*cc60*/  SEL R8, R8, RZ, P2 ;  /* 0x000000ff08087207 */ /* 0x000fe40001000000 */
[----:B--2---:R-:W-:-:S04]  /*cc70*/  IADD3 R7, R2, 0x1, RZ ;  /* 0x0000000102077810 */ /* 0x004fc80007ffe0ff */
[----:B------:R-:W-:Y:S02]  /*cc80*/  ISETP.NE.AND P1, PT, R7, 0x4, PT ;  /* 0x000000040700780c */ /* 0x000fe40003f25270 */
[C---:B---3--:R-:W-:Y:S02]  /*cc90*/  IADD3 R9, R6.reuse, -0x1, RZ ;  /* 0xffffffff06097810 */ /* 0x048fe40007ffe0ff */
[----:B------:R-:W-:Y:S02]  /*cca0*/  SEL R2, RZ, 0x1, P1 ;  /* 0x00000001ff027807 */ /* 0x000fe40000800000 */
[----:B------:R-:W-:Y:S02]  /*ccb0*/  ISETP.GT.AND P3, PT, R6, 0x2, PT ;  /* 0x000000020600780c */ /* 0x000fe40003f64270 */
[----:B----4-:R-:W-:Y:S01]  /*ccc0*/  LOP3.LUT R2, R3, R2, RZ, 0x3c, !PT ;  /* 0x0000000203027212 */ /* 0x010fe200078e3cff */
[----:B------:R3:W5:Y:S04]  /*ccd0*/  LDL R6, [R1+0x10] ;  /* 0x0000100001067983 */ /* 0x0007680000100800 */
[----:B------:R3:W5:Y:S04]  /*cce0*/  LDL R3, [R1+0x14] ;  /* 0x0000140001037983 */ /* 0x0007680000100800 */
[----:B------:R3:W-:Y:S04]  /*ccf0*/  STL [R1+0x20], R9 ;  /* 0x0000200901007387 */ /* 0x0007e80000100800 */
[----:B------:R3:W-:Y:S01]  /*cd00*/  STL [R1+0x18], R8 ;  /* 0x0000180801007387 */ /* 0x0007e20000100800 */
[----:B------:R-:W-:Y:S01]  /*cd10*/  SEL R7, R7, RZ, P1 ;  /* 0x000000ff07077207 */ /* 0x000fe20000800000 */
[----:B------:R-:W-:Y:S06]  /*cd20*/  @P3 BRA `(.L_x_36) ;  /* 0xffffff9c00943947 */ /* 0x000fec000383ffff */
.L_x_24:
[----:B------:R-:W-:Y:S05]  /*cd30*/  WARPSYNC.ALL ;  /* 0x0000000000007948 */ /* 0x000fea0003800000 */
[----:B------:R-:W2:Y:S01]  /*cd40*/  SHFL.BFLY PT, R0, R5, 0x1, 0x1f ;  /* 0x0c201f0005007f89 */ /* 0x000ea200000e0000 */
[----:B------:R-:W-:Y:S01]  /*cd50*/  BSSY B0, `(.L_x_37) ;  /* 0x0000025000007945 */ /* 0x000fe20003800000 */
[----:B-----5:R-:W-:Y:S02]  /*cd60*/  MOV R6, 0x3f800000 ;  /* 0x3f80000000067802 */ /* 0x020fe40000000f00 */
[----:B------:R-:W4:Y:S01]  /*cd70*/  SHFL.BFLY PT, R3, R4, 0x1, 0x1f ;  /* 0x0c201f0004037f89 */ /* 0x000f2200000e0000 */
[----:B------:R-:W-:-:S02]  /*cd80*/  MOV R2, 0x3f800000 ;  /* 0x3f80000000027802 */ /* 0x000fc40000000f00 */
[----:B---3--:R-:W-:Y:S01]  /*cd90*/  MOV R9, 0x7f800000 ;  /* 0x7f80000000097802 */ /* 0x008fe20000000f00 */
[----:B--2---:R-:W-:Y:S01]  /*cda0*/  FADD R0, R0, R5 ;  /* 0x0000000500007221 */ /* 0x004fe20000000000 */
[----:B----4-:R-:W-:-:S04]  /*cdb0*/  FADD R14, R3, R4 ;  /* 0x00000004030e7221 */ /* 0x010fc80000000000 */
[----:B------:R-:W2:Y:S04]  /*cdc0*/  SHFL.BFLY PT, R7, R0, 0x2, 0x1f ;  /* 0x0c401f0000077f89 */ /* 0x000ea800000e0000 */
[----:B------:R-:W3:Y:S01]  /*cdd0*/  SHFL.BFLY PT, R15, R14, 0x2, 0x1f ;  /* 0x0c401f000e0f7f89 */ /* 0x000ee200000e0000 */
[C---:B--2---:R-:W-:Y:S01]  /*cde0*/  FSETP.NE.AND P0, PT, R0.reuse, -R7, PT ;  /* 0x800000070000720b */ /* 0x044fe20003f05000 */
[----:B------:R-:W-:Y:S01]  /*cdf0*/  FADD R4, R0, R7 ;  /* 0x0000000700047221 */ /* 0x000fe20000000000 */
[----:B------:R-:W-:Y:S01]  /*ce00*/  MOV R7, 0x7f800000 ;  /* 0x7f80000000077802 */ /* 0x000fe20000000f00 */
[----:B---3--:R-:W-:-:S10]  /*ce10*/  FADD R5, R14, R15 ;  /* 0x0000000f0e057221 */ /* 0x008fd40000000000 */
[----:B------:R-:W-:Y:S05]  /*ce20*/  @!P0 BRA `(.L_x_38) ;  /* 0x00000000005c8947 */ /* 0x000fea0003800000 */
[----:B------:R-:W-:Y:S01]  /*ce30*/  IADD3 R0, R4, 0x1800000, RZ ;  /* 0x0180000004007810 */ /* 0x000fe20007ffe0ff */
[----:B------:R-:W-:Y:S03]  /*ce40*/  BSSY B1, `(.L_x_39) ;  /* 0x000000d000017945 */ /* 0x000fe60003800000 */
[----:B------:R-:W-:-:S04]  /*ce50*/  LOP3.LUT R0, R0, 0x7f800000, RZ, 0xc0, !PT ;  /* 0x7f80000000007812 */ /* 0x000fc800078ec0ff */
[----:B------:R-:W-:-:S13]  /*ce60*/  ISETP.GT.U32.AND P0, PT, R0, 0x1ffffff, PT ;  /* 0x01ffffff0000780c */ /* 0x000fda0003f04070 */
[----:B------:R-:W-:Y:S05]  /*ce70*/  @P0 BRA `(.L_x_40) ;  /* 0x0000000000140947 */ /* 0x000fea0003800000 */
[----:B------:R-:W-:Y:S02]  /*ce80*/  MOV R2, R4 ;  /* 0x0000000400027202 */ /* 0x000fe40000000f00 */
[----:B------:R-:W-:-:S07]  /*ce90*/  MOV R13, 0xceb0 ;  /* 0x0000ceb0000d7802 */ /* 0x000fce0000000f00 */
[----:B-1----:R-:W-:Y:S05]  /*cea0*/  CALL.REL.NOINC `($__internal_0_$__cuda_sm20_rcp_rn_f32_slowpath) ;  /* 0x0000002400b07944 */ /* 0x002fea0003c00000 */
[----:B------:R-:W-:Y:S01]  /*ceb0*/  MOV R2, R0 ;  /* 0x0000000000027202 */ /* 0x000fe20000000f00 */
[----:B------:R-:W-:Y:S06]  /*cec0*/  BRA `(.L_x_41) ;  /* 0x0000000000107947 */ /* 0x000fec0003800000 */
.L_x_40:
[----:B------:R-:W2:Y:S02]  /*ced0*/  MUFU.RCP R3, R4 ;  /* 0x0000000400037308 */ /* 0x000ea40000001000 */
[----:B--2---:R-:W-:-:S04]  /*cee0*/  FFMA R0, R4, R3, -1 ;  /* 0xbf80000004007423 */ /* 0x004fc80000000003 */
[----:B------:R-:W-:-:S04]  /*cef0*/  FADD.FTZ R0, -R0, -RZ ;  /* 0x800000ff00007221 */ /* 0x000fc80000010100 */
[----:B------:R-:W-:-:S07]  /*cf00*/  FFMA R2, R3, R0, R3 ;  /* 0x0000000003027223 */ /* 0x000fce0000000003 */
.L_x_41:
[----:B------:R-:W-:Y:S05]  /*cf10*/  BSYNC B1 ;  /* 0x0000000000017941 */ /* 0x000fea0003800000 */
.L_x_39:
[----:B------:R-:W2:Y:S01]  /*cf20*/  LDL.LU R3, [R1+0x14] ;  /* 0x0000140001037983 */ /* 0x000ea20000300800 */
[----:B------:R-:W-:Y:S01]  /*cf30*/  FSETP.GEU.AND P0, PT, |R4|, 1.175494350822287508e-38, PT ;  /* 0x008000000400780b */ /* 0x000fe20003f0e200 */
[----:B------:R-:W-:-:S12]  /*cf40*/  ULDC UR6, c[0x0][0x600] ;  /* 0x0001800000067ab9 */ /* 0x000fd80000000800 */
[----:B------:R-:W-:-:S04]  /*cf50*/  @!P0 FMUL R4, R4, 16777216 ;  /* 0x4b80000004048820 */ /* 0x000fc80000400000 */
[----:B------:R-:W3:Y:S02]  /*cf60*/  MUFU.LG2 R0, R4 ;  /* 0x0000000400007308 */ /* 0x000ee40000000c00 */
[----:B---3--:R-:W-:-:S04]  /*cf70*/  @!P0 FADD R0, R0, -24 ;  /* 0xc1c0000000008421 */ /* 0x008fc80000000000 */
[----:B------:R-:W-:-:S04]  /*cf80*/  FMUL R0, R0, 0.69314718246459960938 ;  /* 0x3f31721800007820 */ /* 0x000fc80000400000 */
[----:B--2---:R-:W-:-:S07]  /*cf90*/  FFMA R9, R3, UR6, R0 ;  /* 0x0000000603097c23 */ /* 0x004fce0008000000 */
.L_x_38:
[----:B------:R-:W-:Y:S05]  /*cfa0*/  BSYNC B0 ;  /* 0x0000000000007941 */ /* 0x000fea0003800000 */
.L_x_37:
[----:B------:R-:W-:Y:S01]  /*cfb0*/  FSETP.NE.AND P0, PT, R14, -R15, PT ;  /* 0x8000000f0e00720b */ /* 0x000fe20003f05000 */
[----:B------:R-:W-:Y:S01]  /*cfc0*/  ULDC UR4, c[0x0][0x608] ;  /* 0x0001820000047ab9 */ /* 0x000fe20000000800 */
[----:B------:R-:W-:Y:S01]  /*cfd0*/  BSSY B0, `(.L_x_42) ;  /* 0x000004a000007945 */ /* 0x000fe20003800000 */
[----:B------:R-:W-:-:S04]  /*cfe0*/  FMUL R2, R2, UR4 ;  /* 0x0000000402027c20 */ /* 0x000fc80008400000 */
        /* <DEDUP_REMOVED lines=48> */
[----:B------:R-:W-:Y:S06]  /*d2f0*/  @!P0 BRA `(.L_x_43) ;  /* 0x00000000005c8947 */ /* 0x000fec0003800000 */
        /* <DEDUP_REMOVED lines=10> */
.L_x_45:
[----:B------:R-:W2:Y:S02]  /*d3a0*/  MUFU.RCP R6, R5 ;  /* 0x0000000500067308 */ /* 0x000ea40000001000 */
[----:B--2---:R-:W-:-:S04]  /*d3b0*/  FFMA R0, R5, R6, -1 ;  /* 0xbf80000005007423 */ /* 0x004fc80000000006 */
[----:B------:R-:W-:-:S04]  /*d3c0*/  FADD.FTZ R3, -R0, -RZ ;  /* 0x800000ff00037221 */ /* 0x000fc80000010100 */
[----:B------:R-:W-:-:S07]  /*d3d0*/  FFMA R6, R6, R3, R6 ;  /* 0x0000000306067223 */ /* 0x000fce0000000006 */
.L_x_46:
[----:B------:R-:W-:Y:S05]  /*d3e0*/  BSYNC B1 ;  /* 0x0000000000017941 */ /* 0x000fea0003800000 */
.L_x_44:
        /* <DEDUP_REMOVED lines=8> */
.L_x_43:
[----:B------:R-:W-:Y:S05]  /*d470*/  BSYNC B0 ;  /* 0x0000000000007941 */ /* 0x000fea0003800000 */
.L_x_42:
[----:B------:R-:W2:Y:S01]  /*d480*/  S2R R17, SR_TID.X ;  /* 0x0000000000117919 */ /* 0x000ea20000002100 */
[----:B------:R-:W-:Y:S01]  /*d490*/  ULDC UR4, c[0x0][0x608] ;  /* 0x0001820000047ab9 */ /* 0x000fe20000000800 */
[----:B------:R-:W-:Y:S01]  /*d4a0*/  ULDC.64 UR8, c[0x0][0x208] ;  /* 0x0000820000087ab9 */ /* 0x000fe20000000a00 */
[----:B------:R-:W-:Y:S01]  /*d4b0*/  FMUL R6, R6, UR4 ;  /* 0x0000000406067c20 */ /* 0x000fe20008400000 */
[----:B------:R-:W-:Y:S01]  /*d4c0*/  BSSY B0, `(.L_x_47) ;  /* 0x000001a000007945 */ /* 0x000fe20003800000 */
[C---:B--2---:R-:W-:Y:S02]  /*d4d0*/  LOP3.LUT P0, RZ, R17.reuse, 0x3, RZ, 0xc0, !PT ;  /* 0x0000000311ff7812 */ /* 0x044fe4000780c0ff */
[----:B------:R-:W-:-:S04]  /*d4e0*/  LOP3.LUT R0, R17, 0x60, RZ, 0xc0, !PT ;  /* 0x0000006011007812 */ /* 0x000fc800078ec0ff */
[----:B------:R-:W-:-:S07]  /*d4f0*/  SHF.R.U32.HI R16, RZ, 0x5, R0 ;  /* 0x00000005ff107819 */ /* 0x000fce0000011600 */
[----:B------:R-:W-:Y:S05]  /*d500*/  @P0 BRA `(.L_x_48) ;  /* 0x0000000000540947 */ /* 0x000fea0003800000 */
[----:B------:R-:W2:Y:S01]  /*d510*/  S2UR UR4, SR_CTAID.X ;  /* 0x00000000000479c3 */ /* 0x000ea20000002500 */
[----:B------:R-:W-:Y:S02]  /*d520*/  SHF.R.U32.HI R0, RZ, 0x2, R17 ;  /* 0x00000002ff007819 */ /* 0x000fe40000011611 */
[----:B------:R-:W-:Y:S02]  /*d530*/  SHF.L.U32 R3, R16, 0x4, RZ ;  /* 0x0000000410037819 */ /* 0x000fe400000006ff */
[----:B------:R-:W-:-:S04]  /*d540*/  LOP3.LUT R0, R0, 0x7, RZ, 0xc0, !PT ;  /* 0x0000000700007812 */ /* 0x000fc800078ec0ff */
[----:B------:R-:W-:Y:S01]  /*d550*/  LOP3.LUT R0, R3, 0xfffffff0, R0, 0xe2, !PT ;  /* 0xfffffff003007812 */ /* 0x000fe200078ee200 */
[----:B--2---:R-:W-:-:S03]  /*d560*/  USHF.L.U32 UR6, UR4, 0x6, URZ ;  /* 0x0000000604067899 */ /* 0x004fc6000800063f */
[----:B------:R-:W-:Y:S02]  /*d570*/  ULDC.64 UR4, c[0x0][0x688] ;  /* 0x0001a20000047ab9 */ /* 0x000fe40000000a00 */
[----:B------:R-:W-:Y:S02]  /*d580*/  UIMAD UR4, UR36, UR4, UR6 ;  /* 0x00000004240472a4 */ /* 0x000fe4000f8e0206 */
[----:B------:R-:W-:Y:S02]  /*d590*/  LOP3.LUT R2, R0, UR6, RZ, 0xfc, !PT ;  /* 0x0000000600027c12 */ /* 0x000fe4000f8efcff */
[----:B------:R-:W-:Y:S02]  /*d5a0*/  UIMAD UR4, UR37, UR5, UR4 ;  /* 0x00000005250472a4 */ /* 0x000fe4000f8e0204 */
[C---:B------:R-:W-:Y:S01]  /*d5b0*/  IADD3 R3, R2.reuse, 0x8, RZ ;  /* 0x0000000802037810 */ /* 0x040fe20007ffe0ff */
[----:B------:R-:W-:Y:S02]  /*d5c0*/  ULDC UR5, c[0x0][0x288] ;  /* 0x0000a20000057ab9 */ /* 0x000fe40000000800 */
[----:B------:R-:W-:-:S02]  /*d5d0*/  ISETP.GE.U32.AND P0, PT, R2, UR5, PT ;  /* 0x0000000502007c0c */ /* 0x000fc4000bf06070 */
[----:B------:R-:W-:Y:S02]  /*d5e0*/  IADD3 R0, P2, R0, UR4, RZ ;  /* 0x0000000400007c10 */ /* 0x000fe4000ff5e0ff */
[----:B------:R-:W-:Y:S01]  /*d5f0*/  ISETP.GE.U32.AND P1, PT, R3, UR5, PT ;  /* 0x0000000503007c0c */ /* 0x000fe2000bf26070 */
[----:B------:R-:W-:Y:S01]  /*d600*/  ULDC.64 UR4, c[0x0][0x680] ;  /* 0x0001a00000047ab9 */ /* 0x000fe20000000a00 */
[----:B------:R-:W-:Y:S02]  /*d610*/  IADD3.X R3, RZ, RZ, RZ, P2, !PT ;  /* 0x000000ffff037210 */ /* 0x000fe400017fe4ff */
[----:B------:R-:W-:-:S04]  /*d620*/  LEA R2, P2, R0, UR4, 0x2 ;  /* 0x0000000400027c11 */ /* 0x000fc8000f8410ff */
[----:B------:R-:W-:-:S05]  /*d630*/  LEA.HI.X R3, R0, UR5, R3, 0x2, P2 ;  /* 0x0000000500037c11 */ /* 0x000fca00090f1403 */
[----:B------:R2:W-:Y:S04]  /*d640*/  @!P0 STG.E desc[UR8][R2.64], R9 ;  /* 0x0000000902008986 */ /* 0x0005e8000c101908 */
[----:B------:R2:W-:Y:S02]  /*d650*/  @!P1 STG.E desc[UR8][R2.64+0x20], R7 ;  /* 0x0000200702009986 */ /* 0x0005e4000c101908 */
.L_x_48:
[----:B------:R-:W-:Y:S05]  /*d660*/  BSYNC B0 ;  /* 0x0000000000007941 */ /* 0x000fea0003800000 */
.L_x_47:
[----:B------:R-:W-:Y:S01]  /*d670*/  ULDC.64 UR4, c[0x0][0x730] ;  /* 0x0001cc0000047ab9 */ /* 0x000fe20000000a00 */
[-C--:B------:R-:W-:Y:S01]  /*d680*/  FMUL R154, R154, R6.reuse ;  /* 0x000000069a9a7220 */ /* 0x080fe20000400000 */
[----:B------:R-:W-:Y:S01]  /*d690*/  ISETP.NE.U32.AND P0, PT, RZ, UR4, PT ;  /* 0x00000004ff007c0c */ /* 0x000fe2000bf05070 */
[-C--:B------:R-:W-:Y:S01]  /*d6a0*/  FMUL R18, R155, R6.reuse ;  /* 0x000000069b127220 */ /* 0x080fe20000400000 */
[-C--:B------:R-:W-:Y:S01]  /*d6b0*/  FMUL R158, R158, R6.reuse ;  /* 0x000000069e9e7220 */ /* 0x080fe20000400000 */
[-C--:B------:R-:W-:Y:S01]  /*d6c0*/  FMUL R22, R159, R6.reuse ;  /* 0x000000069f167220 */ /* 0x080fe20000400000 */
[----:B------:R-:W-:Y:S01]  /*d6d0*/  ISETP.NE.AND.EX P0, PT, RZ, UR5, PT, P0 ;  /* 0x00000005ff007c0c */ /* 0x000fe2000bf05300 */
        /* <DEDUP_REMOVED lines=44> */
[----:B------:R-:W-:Y:S06]  /*d9a0*/  @P0 BRA `(.L_x_49) ;  /* 0x0000000000200947 */ /* 0x000fec0003800000 */
[----:B------:R-:W-:Y:S02]  /*d9b0*/  ULDC.64 UR4, c[0x0][0x728] ;  /* 0x0001ca0000047ab9 */ /* 0x000fe40000000a00 */
[----:B------:R-:W-:-:S04]  /*d9c0*/  ISETP.NE.U32.AND P0, PT, RZ, UR4, PT ;  /* 0x00000004ff007c0c */ /* 0x000fc8000bf05070 */
[----:B------:R-:W-:-:S13]  /*d9d0*/  ISETP.NE.AND.EX P0, PT, RZ, UR5, PT, P0 ;  /* 0x00000005ff007c0c */ /* 0x000fda000bf05300 */
[----:B------:R-:W-:Y:S05]  /*d9e0*/  @!P0 BRA `(.L_x_50) ;  /* 0x00000000000c8947 */ /* 0x000fea0003800000 */
[----:B--2---:R-:W2:Y:S02]  /*d9f0*/  LDC.64 R2, c[0x0][0x728] ;  /* 0x0001ca00ff027b82 */ /* 0x004ea40000000a00 */
[----:B--2---:R4:W5:Y:S01]  /*da00*/  LDG.E R2, desc[UR8][R2.64] ;  /* 0x0000000802027981 */ /* 0x004962000c1e1900 */
[----:B------:R-:W-:Y:S05]  /*da10*/  BRA `(.L_x_49) ;  /* 0x0000000000047947 */ /* 0x000fea0003800000 */
.L_x_50:
[----:B--2---:R-:W3:Y:S02]  /*da20*/  LDC R2, c[0x0][0x720] ;  /* 0x0001c800ff027b82 */ /* 0x004ee40000000800 */
.L_x_49:
[----:B------:R-:W-:Y:S02]  /*da30*/  MOV R0, RZ ;  /* 0x000000ff00007202 */ /* 0x000fe40000000f00 */
[----:B---3-5:R-:W-:Y:S02]  /*da40*/  MOV R53, R2 ;  /* 0x0000000200357202 */ /* 0x028fe40000000f00 */
[----:B------:R-:W-:-:S13]  /*da50*/  LOP3.LUT P0, RZ, R0, 0x1bf, RZ, 0xc0, !PT ;  /* 0x000001bf00ff7812 */ /* 0x000fda000780c0ff */
[----:B------:R-:W-:Y:S05]  /*da60*/  @!P0 BRA `(.L_x_51) ;  /* 0x0000000000408947 */ /* 0x000fea0003800000 */
[----:B------:R-:W-:Y:S01]  /*da70*/  MOV R0, 0x0 ;  /* 0x0000000000007802 */ /* 0x000fe20000000f00 */
[----:B------:R-:W-:Y:S01]  /*da80*/  ULDC.64 UR4, c[0x4][0x70] ;  /* 0x01001c0000047ab9 */ /* 0x000fe20000000a00 */
[----:B------:R-:W-:Y:S01]  /*da90*/  ULDC.64 UR6, c[0x4][0x8] ;  /* 0x0100020000067ab9 */ /* 0x000fe20000000a00 */
[----:B------:R-:W-:Y:S01]  /*daa0*/  MOV R4, UR4 ;  /* 0x0000000400047c02 */ /* 0x000fe20008000f00 */
[----:B--2-4-:R2:W3:Y:S01]  /*dab0*/  LDC.64 R2, c[0x4][R0] ;  /* 0x0100000000027b82 */ /* 0x0144e20000000a00 */
[----:B------:R-:W-:Y:S01]  /*dac0*/  MOV R5, UR5 ;  /* 0x0000000500057c02 */ /* 0x000fe20008000f00 */
[----:B------:R-:W-:Y:S01]  /*dad0*/  ULDC.64 UR4, c[0x4][0x78] ;  /* 0x01001e0000047ab9 */ /* 0x000fe20000000a00 */
[----:B------:R-:W-:Y:S02]  /*dae0*/  MOV R10, UR6 ;  /* 0x00000006000a7c02 */ /* 0x000fe40008000f00 */
[----:B------:R-:W-:Y:S02]  /*daf0*/  MOV R6, UR4 ;  /* 0x0000000400067c02 */ /* 0x000fe40008000f00 */
[----:B------:R-:W-:-:S02]  /*db00*/  MOV R7, UR5 ;  /* 0x0000000500077c02 */ /* 0x000fc40008000f00 */
[----:B------:R-:W-:Y:S02]  /*db10*/  MOV R11, UR7 ;  /* 0x00000007000b7c02 */ /* 0x000fe40008000f00 */
[----:B------:R-:W-:Y:S02]  /*db20*/  MOV R8, 0x70 ;  /* 0x0000007000087802 */ /* 0x000fe40000000f00 */
[----:B-1----:R-:W-:Y:S02]  /*db30*/  MOV R12, 0x1 ;  /* 0x00000001000c7802 */ /* 0x002fe40000000f00 */
[----:B--2---:R-:W-:-:S07]  /*db40*/  MOV R13, RZ ;  /* 0x000000ff000d7202 */ /* 0x004fce0000000f00 */
[----:B------:R-:W-:-:S07]  /*db50*/  LEPC R20, `(.L_x_51) ;  /* 0x000000001014794e */ /* 0x000fce0000000000 */
[----:B---3--:R-:W-:Y:S05]  /*db60*/  CALL.ABS.NOINC R2 ;  /* 0x0000000002007343 */ /* 0x008fea0003c00000 */
.L_x_51:
[----:B------:R-:W3:Y:S01]  /*db70*/  S2R R57, SR_CgaCtaId ;  /* 0x0000000000397919 */ /* 0x000ee20000008800 */
[----:B------:R-:W-:-:S04]  /*db80*/  MOV R55, 0x400 ;  /* 0x0000040000377802 */ /* 0x000fc80000000f00 */
[----:B---3--:R-:W-:-:S04]  /*db90*/  LEA R55, R57, R55, 0x18 ;  /* 0x0000003739377211 */ /* 0x008fc800078ec0ff */
        /* <DEDUP_REMOVED lines=18> */
.L_x_52:
[----:B------:R-:W3:Y:S01]  /*dcc0*/  S2R R19, SR_TID.X ;  /* 0x0000000000137919 */ /* 0x000ee20000002100 */
[----:B------:R-:W-:Y:S01]  /*dcd0*/  ULDC.64 UR4, c[0x0][0x730] ;  /* 0x0001cc0000047ab9 */ /* 0x000fe20000000a00 */
[----:B------:R-:W-:Y:S02]  /*dce0*/  SHF.L.U32 R0, R17, 0x5, RZ ;  /* 0x0000000511007819 */ /* 0x000fe400000006ff */
[----:B------:R-:W-:Y:S02]  /*dcf0*/  ISETP.NE.U32.AND P0, PT, RZ, UR4, PT ;  /* 0x00000004ff007c0c */ /* 0x000fe4000bf05070 */
[----:B--2-4-:R-:W-:Y:S02]  /*dd00*/  SHF.R.U32.HI R3, RZ, 0x1, R17 ;  /* 0x00000001ff037819 */ /* 0x014fe40000011611 */
[----:B------:R-:W-:Y:S02]  /*dd10*/  ISETP.NE.AND.EX P0, PT, RZ, UR5, PT, P0 ;  /* 0x00000005ff007c0c */ /* 0x000fe4000bf05300 */
[----:B------:R-:W-:-:S02]  /*dd20*/  LOP3.LUT R2, R0, 0xc0, RZ, 0xc0, !PT ;  /* 0x000000c000027812 */ /* 0x000fc400078ec0ff */
[----:B------:R-:W-:Y:S02]  /*dd30*/  LOP3.LUT R5, R0, 0x20, RZ, 0xc0, !PT ;  /* 0x0000002000057812 */ /* 0x000fe400078ec0ff */
[----:B------:R-:W-:Y:S02]  /*dd40*/  LOP3.LUT R2, R2, 0x8, R3, 0xf8, !PT ;  /* 0x0000000802027812 */ /* 0x000fe400078ef803 */
[----:B------:R-:W-:Y:S02]  /*dd50*/  SHF.L.U32 R3, R17, 0x2, RZ ;  /* 0x0000000211037819 */ /* 0x000fe400000006ff */
[----:B------:R-:W-:Y:S02]  /*dd60*/  LEA R5, R16, R5, 0x9 ;  /* 0x0000000510057211 */ /* 0x000fe400078e48ff */
[----:B------:R-:W-:Y:S01]  /*dd70*/  LOP3.LUT R3, R2, 0x18, R3, 0x78, !PT ;  /* 0x0000001802037812 */ /* 0x000fe200078e7803 */
[----:B------:R-:W2:Y:S01]  /*dd80*/  @P0 LDC R53, c[0x0][0x720] ;  /* 0x0001c800ff350b82 */ /* 0x000ea20000000800 */
[----:B------:R-:W-:-:S02]  /*dd90*/  LOP3.LUT R0, R0, 0x100, RZ, 0xc0, !PT ;  /* 0x0000010000007812 */ /* 0x000fc400078ec0ff */
[----:B------:R-:W-:Y:S02]  /*dda0*/  LOP3.LUT P0, RZ, R17, 0x4, RZ, 0xc0, !PT ;  /* 0x0000000411ff7812 */ /* 0x000fe4000780c0ff */
[----:B------:R-:W-:-:S04]  /*ddb0*/  IADD3 R0, R3, R5, R0 ;  /* 0x0000000503007210 */ /* 0x000fc80007ffe000 */
[----:B------:R-:W-:Y:S02]  /*ddc0*/  LEA R3, R0, R55, 0x1 ;  /* 0x0000003700037211 */ /* 0x000fe400078e08ff */
[----:B---3--:R-:W-:Y:S02]  /*ddd0*/  LOP3.LUT R19, R19, 0x7f, RZ, 0xc0, !PT ;  /* 0x0000007f13137812 */ /* 0x008fe400078ec0ff */
[----:B------:R-:W-:Y:S02]  /*dde0*/  IADD3 R21, R3, 0x1000, RZ ;  /* 0x0000100003157810 */ /* 0x000fe40007ffe0ff */
[----:B------:R-:W-:-:S04]  /*ddf0*/  IADD3 R2, R19, 0x1f, RZ ;  /* 0x0000001f13027810 */ /* 0x000fc80007ffe0ff */
[----:B------:R-:W-:Y:S01]  /*de00*/  ISETP.GT.U32.AND P1, PT, R2, 0x3e, PT ;  /* 0x0000003e0200780c */ /* 0x000fe20003f24070 */
[-C--:B--2---:R-:W-:Y:S01]  /*de10*/  FMUL R5, R154, R53.reuse ;  /* 0x000000359a057220 */ /* 0x084fe20000400000 */
        /* <DEDUP_REMOVED lines=14> */
[----:B-1----:R-:W-:Y:S01]  /*df00*/  FMUL R12, R26, R53 ;  /* 0x000000351a0c7220 */ /* 0x002fe20000400000 */
[----:B------:R-:W-:Y:S01]  /*df10*/  F2FP.BF16.F32.PACK_AB R5, R2, R5 ;  /* 0x000000050205723e */ /* 0x000fe200000010ff */
[-C--:B------:R-:W-:Y:S01]  /*df20*/  FMUL R13, R28, R53.reuse ;  /* 0x000000351c0d7220 */ /* 0x080fe20000400000 */
[----:B------:R-:W-:Y:S01]  /*df30*/  MOV R2, 0x10 ;  /* 0x0000001000027802 */ /* 0x000fe20000000f00 */
        /* <DEDUP_REMOVED lines=79> */
[----:B------:R-:W-:Y:S01]  /*e430*/  FMUL R53, R246, R53 ;  /* 0x00000035f6357220 */ /* 0x000fe20000400000 */
[----:B------:R-:W-:-:S02]  /*e440*/  F2FP.BF16.F32.PACK_AB R9, R10, R9 ;  /* 0x000000090a09723e */ /* 0x000fc400000010ff */
[----:B------:R-:W-:Y:S02]  /*e450*/  F2FP.BF16.F32.PACK_AB R4, R153, R4 ;  /* 0x000000049904723e */ /* 0x000fe400000010ff */
[----:B------:R-:W-:Y:S02]  /*e460*/  F2FP.BF16.F32.PACK_AB R6, R157, R6 ;  /* 0x000000069d06723e */ /* 0x000fe400000010ff */
[----:B------:R-:W-:Y:S02]  /*e470*/  F2FP.BF16.F32.PACK_AB R8, R161, R160 ;  /* 0x000000a0a108723e */ /* 0x000fe400000010ff */
[----:B------:R-:W-:Y:S02]  /*e480*/  F2FP.BF16.F32.PACK_AB R10, R165, R164 ;  /* 0x000000a4a50a723e */ /* 0x000fe400000010ff */
[----:B------:R-:W-:Y:S02]  /*e490*/  F2FP.BF16.F32.PACK_AB R11, R12, R11 ;  /* 0x0000000b0c0b723e */ /* 0x000fe400000010ff */
[----:B------:R-:W-:Y:S01]  /*e4a0*/  SEL R0, R2, 0xfffffff0, !P0 ;  /* 0xfffffff002007807 */ /* 0x000fe20004000000 */
[----:B------:R-:W-:Y:S06]  /*e4b0*/  @P1 BRA `(.L_x_53) ;  /* 0x0000000000041947 */ /* 0x000fec0003800000 */
[----:B------:R-:W-:-:S04]  /*e4c0*/  DEPBAR.LE SB0, 0x1 ;  /* 0x000080400000791a */ /* 0x000fc80000000000 */
.L_x_53:
[----:B------:R-:W-:Y:S05]  /*e4d0*/  WARPSYNC.ALL ;  /* 0x0000000000007948 */ /* 0x000fea0003800000 */
[----:B------:R-:W-:Y:S01]  /*e4e0*/  BAR.SYNC.DEFER_BLOCKING 0x1, 0x80 ;  /* 0x0042000000007b1d */ /* 0x000fe20000010000 */
[C---:B------:R-:W-:Y:S02]  /*e4f0*/  LEA R21, R0.reuse, R21, 0x1 ;  /* 0x0000001500157211 */ /* 0x040fe400078e08ff */
[----:B------:R-:W-:Y:S02]  /*e500*/  LEA R0, R0, R3, 0x1 ;  /* 0x0000000300007211 */ /* 0x000fe400078e08ff */
[----:B------:R-:W-:Y:S01]  /*e510*/  F2FP.BF16.F32.PACK_AB R13, R13, R14 ;  /* 0x0000000e0d0d723e */ /* 0x000fe200000010ff */
[----:B------:R-:W-:Y:S01]  /*e520*/  BSSY B0, `(.L_x_54) ;  /* 0x000001e000007945 */ /* 0x000fe20003800000 */
[----:B------:R-:W-:-:S02]  /*e530*/  F2FP.BF16.F32.PACK_AB R15, R15, R16 ;  /* 0x000000100f0f723e */ /* 0x000fc400000010ff */
[----:B------:R-:W-:Y:S02]  /*e540*/  F2FP.BF16.F32.PACK_AB R17, R17, R18 ;  /* 0x000000121111723e */ /* 0x000fe400000010ff */
[----:B------:R-:W-:Y:S02]  /*e550*/  F2FP.BF16.F32.PACK_AB R12, R169, R168 ;  /* 0x000000a8a90c723e */ /* 0x000fe400000010ff */
[----:B------:R-:W-:Y:S02]  /*e560*/  F2FP.BF16.F32.PACK_AB R14, R173, R172 ;  /* 0x000000acad0e723e */ /* 0x000fe400000010ff */
[----:B------:R-:W-:Y:S02]  /*e570*/  F2FP.BF16.F32.PACK_AB R16, R177, R176 ;  /* 0x000000b0b110723e */ /* 0x000fe400000010ff */
[----:B------:R-:W-:Y:S02]  /*e580*/  F2FP.BF16.F32.PACK_AB R18, R181, R180 ;  /* 0x000000b4b512723e */ /* 0x000fe400000010ff */
[----:B------:R-:W-:Y:S01]  /*e590*/  F2FP.BF16.F32.PACK_AB R19, R19, R20 ;  /* 0x000000141313723e */ /* 0x000fe200000010ff */
[----:B------:R1:W-:Y:S04]  /*e5a0*/  STSM.16.M88.4 [R3], R4 ;  /* 0x0000000403007844 */ /* 0x0003e80000000200 */
[----:B------:R1:W-:Y:S01]  /*e5b0*/  STSM.16.M88.4 [R0], R8 ;  /* 0x0000000800007844 */ /* 0x0003e20000000200 */
[----:B------:R-:W-:Y:S01]  /*e5c0*/  @!PT LDS RZ, [RZ] ;  /* 0x00000000fffff984 */ /* 0x000fe20000000800 */
[----:B------:R-:W-:Y:S01]  /*e5d0*/  @!PT LDS RZ, [RZ] ;  /* 0x00000000fffff984 */ /* 0x000fe20000000800 */
[----:B------:R-:W-:Y:S01]  /*e5e0*/  @!PT LDS RZ, [RZ] ;  /* 0x00000000fffff984 */ /* 0x000fe20000000800 */
[----:B------:R-:W-:Y:S01]  /*e5f0*/  @!PT LDS RZ, [RZ] ;  /* 0x00000000fffff984 */ /* 0x000fe20000000800 */
[----:B------:R2:W-:Y:S06]  /*e600*/  MEMBAR.ALL.CTA ;  /* 0x0000000000007992 */ /* 0x0005ec0000008000 */
[----:B--2---:R-:W2:Y:S02]  /*e610*/  FENCE.VIEW.ASYNC.S ;  /* 0x00000000000073c6 */ /* 0x004ea40000000000 */
[----:B--2---:R-:W-:Y:S06]  /*e620*/  BAR.SYNC.DEFER_BLOCKING 0x1, 0x80 ;  /* 0x0042000000007b1d */ /* 0x004fec0000010000 */
[----:B------:R-:W-:Y:S05]  /*e630*/  @P1 BRA `(.L_x_55) ;  /* 0x0000000000301947 */ /* 0x000fea0003800000 */
[----:B------:R-:W2:Y:S01]  /*e640*/  S2UR UR10, SR_CTAID.X ;  /* 0x00000000000a79c3 */ /* 0x000ea20000002500 */
[----:B------:R-:W-:Y:S01]  /*e650*/  ULDC.64 UR4, c[0x0][0x198] ;  /* 0x0000660000047ab9 */ /* 0x000fe20000000a00 */
[----:B------:R-:W-:Y:S01]  /*e660*/  R2UR UR8, R55 ;  /* 0x00000000370872ca */ /* 0x000fe200000e0000 */
[----:B------:R-:W-:Y:S01]  /*e670*/  UIADD3 UR4, UP0, UR4, 0x670, URZ ;  /* 0x0000067004047890 */ /* 0x000fe2000ff1e03f */
[----:B------:R-:W-:Y:S01]  /*e680*/  UMOV UR9, URZ ;  /* 0x0000003f00097c82 */ /* 0x000fe20008000000 */
[----:B------:R-:W-:Y:S02]  /*e690*/  UMOV UR11, UR36 ;  /* 0x00000024000b7c82 */ /* 0x000fe40008000000 */
[----:B------:R-:W-:Y:S01]  /*e6a0*/  UIADD3.X UR5, URZ, UR5, URZ, UP0, !UPT ;  /* 0x000000053f057290 */ /* 0x000fe200087fe43f */
[----:B------:R-:W-:Y:S01]  /*e6b0*/  UMOV UR12, UR37 ;  /* 0x00000025000c7c82 */ /* 0x000fe20008000000 */
[----:B--2---:R-:W-:-:S09]  /*e6c0*/  USHF.L.U32 UR10, UR10, 0x6, URZ ;  /* 0x000000060a0a7899 */ /* 0x004fd2000800063f */
[----:B------:R2:W-:Y:S01]  /*e6d0*/  UTMASTG.4D [UR8], [UR4] ;  /* 0x00000008040073b5 */ /* 0x0005e20008018000 */
[----:B------:R0:W-:Y:S01]  /*e6e0*/  UTMACMDFLUSH ;  /* 0x00000000000079b7 */ /* 0x0001e20000000000 */
[----:B--2---:R-:W-:-:S04]  /*e6f0*/  DEPBAR.LE SB0, 0x1 ;  /* 0x000080400000791a */ /* 0x004fc80000000000 */
.L_x_55:
[----:B------:R-:W-:Y:S05]  /*e700*/  BSYNC B0 ;  /* 0x0000000000007941 */ /* 0x000fea0003800000 */
.L_x_54:
[----:B------:R-:W-:Y:S01]  /*e710*/  BAR.SYNC.DEFER_BLOCKING 0x1, 0x80 ;  /* 0x0042000000007b1d */ /* 0x000fe20000010000 */
[----:B------:R-:W-:Y:S02]  /*e720*/  F2FP.BF16.F32.PACK_AB R192, R193, R192 ;  /* 0x000000c0c1c0723e */ /* 0x000fe400000010ff */
[----:B-1----:R-:W-:Y:S02]  /*e730*/  F2FP.BF16.F32.PACK_AB R4, R185, R184 ;  /* 0x000000b8b904723e */ /* 0x002fe400000010ff */
[----:B------:R-:W-:Y:S01]  /*e740*/  F2FP.BF16.F32.PACK_AB R5, R22, R23 ;  /* 0x000000171605723e */ /* 0x000fe200000010ff */
[----:B------:R-:W-:Y:S01]  /*e750*/  BSSY B0, `(.L_x_56) ;  /* 0x000001d000007945 */ /* 0x000fe20003800000 */
[----:B------:R-:W-:Y:S02]  /*e760*/  F2FP.BF16.F32.PACK_AB R6, R189, R188 ;  /* 0x000000bcbd06723e */ /* 0x000fe400000010ff */
[----:B------:R-:W-:Y:S02]  /*e770*/  F2FP.BF16.F32.PACK_AB R7, R24, R25 ;  /* 0x000000191807723e */ /* 0x000fe400000010ff */
[----:B------:R-:W-:-:S02]  /*e780*/  F2FP.BF16.F32.PACK_AB R193, R26, R27 ;  /* 0x0000001b1ac1723e */ /* 0x000fc400000010ff */
[----:B------:R-:W-:Y:S02]  /*e790*/  F2FP.BF16.F32.PACK_AB R194, R197, R196 ;  /* 0x000000c4c5c2723e */ /* 0x000fe400000010ff */
[----:B------:R-:W-:Y:S01]  /*e7a0*/  F2FP.BF16.F32.PACK_AB R195, R28, R29 ;  /* 0x0000001d1cc3723e */ /* 0x000fe200000010ff */
[----:B------:R1:W-:Y:S04]  /*e7b0*/  STSM.16.M88.4 [R3+0x1000], R12 ;  /* 0x0010000c03007844 */ /* 0x0003e80000000200 */
[----:B------:R1:W-:Y:S01]  /*e7c0*/  STSM.16.M88.4 [R0+0x1000], R16 ;  /* 0x0010001000007844 */ /* 0x0003e20000000200 */
        /* <DEDUP_REMOVED lines=9> */
[----:B------:R-:W-:Y:S01]  /*e860*/  R2UR UR8, R55 ;  /* 0x00000000370872ca */ /* 0x000fe200000e0000 */
[----:B------:R-:W-:Y:S01]  /*e870*/  ULDC.64 UR4, c[0x0][0x198] ;  /* 0x0000660000047ab9 */ /* 0x000fe20000000a00 */
[----:B------:R-:W-:Y:S01]  /*e880*/  UMOV UR9, 0x20 ;  /* 0x0000002000097882 */ /* 0x000fe20000000000 */
[----:B------:R-:W-:Y:S01]  /*e890*/  UIADD3 UR4, UP0, UR4, 0x670, URZ ;  /* 0x0000067004047890 */ /* 0x000fe2000ff1e03f */
[----:B------:R-:W-:Y:S01]  /*e8a0*/  UMOV UR11, UR36 ;  /* 0x00000024000b7c82 */ /* 0x000fe20008000000 */
[----:B------:R-:W-:Y:S02]  /*e8b0*/  UMOV UR12, UR37 ;  /* 0x00000025000c7c82 */ /* 0x000fe40008000000 */
[----:B------:R-:W-:-:S06]  /*e8c0*/  UIADD3.X UR5, URZ, UR5, URZ, UP0, !UPT ;  /* 0x000000053f057290 */ /* 0x000fcc00087fe43f */
[----:B------:R-:W-:Y:S02]  /*e8d0*/  UIADD3 UR8, UR8, 0x1000, URZ ;  /* 0x0000100008087890 */ /* 0x000fe4000fffe03f */
[----:B--2---:R-:W-:-:S09]  /*e8e0*/  USHF.L.U32 UR10, UR10, 0x6, URZ ;  /* 0x000000060a0a7899 */ /* 0x004fd2000800063f */
[----:B------:R2:W-:Y:S01]  /*e8f0*/  UTMASTG.4D [UR8], [UR4] ;  /* 0x00000008040073b5 */ /* 0x0005e20008018000 */
[----:B------:R0:W-:Y:S01]  /*e900*/  UTMACMDFLUSH ;  /* 0x00000000000079b7 */ /* 0x0001e20000000000 */
[----:B--2---:R-:W-:-:S04]  /*e910*/  DEPBAR.LE SB0, 0x1 ;  /* 0x000080400000791a */ /* 0x004fc80000000000 */
.L_x_57:
[----:B------:R-:W-:Y:S05]  /*e920*/  BSYNC B0 ;  /* 0x0000000000007941 */ /* 0x000fea0003800000 */
.L_x_56:
[----:B------:R-:W-:Y:S01]  /*e930*/  BAR.SYNC.DEFER_BLOCKING 0x1, 0x80 ;  /* 0x0042000000007b1d */ /* 0x000fe20000010000 */
[----:B------:R-:W-:Y:S02]  /*e940*/  F2FP.BF16.F32.PACK_AB R200, R201, R200 ;  /* 0x000000c8c9c8723e */ /* 0x000fe400000010ff */
[----:B------:R-:W-:Y:S02]  /*e950*/  F2FP.BF16.F32.PACK_AB R208, R209, R208 ;  /* 0x000000d0d1d0723e */ /* 0x000fe400000010ff */
[----:B------:R-:W-:Y:S01]  /*e960*/  F2FP.BF16.F32.PACK_AB R201, R30, R31 ;  /* 0x0000001f1ec9723e */ /* 0x000fe200000010ff */
[----:B------:R-:W-:Y:S01]  /*e970*/  BSSY B0, `(.L_x_58) ;  /* 0x000001c000007945 */ /* 0x000fe20003800000 */
[----:B------:R-:W-:Y:S02]  /*e980*/  F2FP.BF16.F32.PACK_AB R202, R205, R204 ;  /* 0x000000cccdca723e */ /* 0x000fe400000010ff */
[----:B------:R-:W-:Y:S02]  /*e990*/  F2FP.BF16.F32.PACK_AB R203, R32, R33 ;  /* 0x0000002120cb723e */ /* 0x000fe400000010ff */
[----:B------:R-:W-:-:S02]  /*e9a0*/  F2FP.BF16.F32.PACK_AB R209, R34, R35 ;  /* 0x0000002322d1723e */ /* 0x000fc400000010ff */
        /* <DEDUP_REMOVED lines=9> */
[----:B---3--:R-:W3:Y:S02]  /*ea40*/  FENCE.VIEW.ASYNC.S ;  /* 0x00000000000073c6 */ /* 0x008ee40000000000 */
[----:B---3--:R-:W-:Y:S06]  /*ea50*/  BAR.SYNC.DEFER_BLOCKING 0x1, 0x80 ;  /* 0x0042000000007b1d */ /* 0x008fec0000010000 */
[----:B------:R-:W-:Y:S05]  /*ea60*/  @P1 BRA `(.L_x_59) ;  /* 0x0000000000301947 */ /* 0x000fea0003800000 */
[----:B------:R-:W3:Y:S01]  /*ea70*/  S2UR UR10, SR_CTAID.X ;  /* 0x00000000000a79c3 */ /* 0x000ee20000002500 */
[----:B------:R-:W-:Y:S01]  /*ea80*/  ULDC.64 UR4, c[0x0][0x198] ;  /* 0x0000660000047ab9 */ /* 0x000fe20000000a00 */
[----:B------:R-:W-:Y:S01]  /*ea90*/  R2UR UR8, R55 ;  /* 0x00000000370872ca */ /* 0x000fe200000e0000 */
[----:B------:R-:W-:Y:S01]  /*eaa0*/  UIADD3 UR4, UP0, UR4, 0x670, URZ ;  /* 0x0000067004047890 */ /* 0x000fe2000ff1e03f */
[----:B------:R-:W-:Y:S01]  /*eab0*/  UMOV UR9, 0x40 ;  /* 0x0000004000097882 */ /* 0x000fe20000000000 */
[----:B------:R-:W-:Y:S02]  /*eac0*/  UMOV UR11, UR36 ;  /* 0x00000024000b7c82 */ /* 0x000fe40008000000 */
[----:B------:R-:W-:Y:S01]  /*ead0*/  UIADD3.X UR5, URZ, UR5, URZ, UP0, !UPT ;  /* 0x000000053f057290 */ /* 0x000fe200087fe43f */
[----:B------:R-:W-:Y:S01]  /*eae0*/  UMOV UR12, UR37 ;  /* 0x00000025000c7c82 */ /* 0x000fe20008000000 */
[----:B---3--:R-:W-:-:S09]  /*eaf0*/  USHF.L.U32 UR10, UR10, 0x6, URZ ;  /* 0x000000060a0a7899 */ /* 0x008fd2000800063f */
[----:B------:R3:W-:Y:S01]  /*eb00*/  UTMASTG.4D [UR8], [UR4] ;  /* 0x00000008040073b5 */ /* 0x0007e20008018000 */
[----:B------:R0:W-:Y:S01]  /*eb10*/  UTMACMDFLUSH ;  /* 0x00000000000079b7 */ /* 0x0001e20000000000 */
[----:B---3--:R-:W-:-:S04]  /*eb20*/  DEPBAR.LE SB0, 0x1 ;  /* 0x000080400000791a */ /* 0x008fc80000000000 */
.L_x_59:
[----:B------:R-:W-:Y:S05]  /*eb30*/  BSYNC B0 ;  /* 0x0000000000007941 */ /* 0x000fea0003800000 */
.L_x_58:
        /* <DEDUP_REMOVED lines=11> */
[----:B------:R3:W-:Y:S01]  /*ebf0*/  STSM.16.M88.4 [R21], R208 ;  /* 0x000000d015007844 */ /* 0x0007e20000000200 */
[----:B------:R-:W-:Y:S01]  /*ec00*/  @!PT LDS RZ, [RZ] ;  /* 0x00000000fffff984 */ /* 0x000fe20000000800 */
[----:B------:R-:W-:Y:S01]  /*ec10*/  @!PT LDS RZ, [RZ] ;  /* 0x00000000fffff984 */ /* 0x000fe20000000800 */
[----:B------:R-:W-:Y:S01]  /*ec20*/  @!PT LDS RZ, [RZ] ;  /* 0x00000000fffff984 */ /* 0x000fe20000000800 */
[----:B------:R-:W-:Y:S01]  /*ec30*/  @!PT LDS RZ, [RZ] ;  /* 0x00000000fffff984 */ /* 0x000fe20000000800 */
[----:B------:R4:W-:Y:S06]  /*ec40*/  MEMBAR.ALL.CTA ;  /* 0x0000000000007992 */ /* 0x0009ec0000008000 */
[----:B----4-:R-:W4:Y:S02]  /*ec50*/  FENCE.VIEW.ASYNC.S ;  /* 0x00000000000073c6 */ /* 0x010f240000000000 */
[----:B----4-:R-:W-:Y:S06]  /*ec60*/  BAR.SYNC.DEFER_BLOCKING 0x1, 0x80 ;  /* 0x0042000000007b1d */ /* 0x010fec0000010000 */
[----:B------:R-:W-:Y:S05]  /*ec70*/  @P1 BRA `(.L_x_61) ;  /* 0x0000000000341947 */ /* 0x000fea0003800000 */
[----:B------:R-:W4:Y:S01]  /*ec80*/  S2UR UR10, SR_CTAID.X ;  /* 0x00000000000a79c3 */ /* 0x000f220000002500 */
        /* <DEDUP_REMOVED lines=8> */
[----:B----4-:R-:W-:-:S09]  /*ed10*/  USHF.L.U32 UR10, UR10, 0x6, URZ ;  /* 0x000000060a0a7899 */ /* 0x010fd2000800063f */
[----:B------:R4:W-:Y:S01]  /*ed20*/  UTMASTG.4D [UR8], [UR4] ;  /* 0x00000008040073b5 */ /* 0x0009e20008018000 */
[----:B------:R0:W-:Y:S01]  /*ed30*/  UTMACMDFLUSH ;  /* 0x00000000000079b7 */ /* 0x0001e20000000000 */
[----:B----4-:R-:W-:-:S04]  /*ed40*/  DEPBAR.LE SB0, 0x1 ;  /* 0x000080400000791a */ /* 0x010fc80000000000 */
.L_x_61:
[----:B------:R-:W-:Y:S05]  /*ed50*/  BSYNC B0 ;  /* 0x0000000000007941 */ /* 0x000fea0003800000 */
.L_x_60:
        /* <DEDUP_REMOVED lines=17> */
[----:B-----5:R-:W5:Y:S02]  /*ee70*/  FENCE.VIEW.ASYNC.S ;  /* 0x00000000000073c6 */ /* 0x020f640000000000 */
[----:B-----5:R-:W-:Y:S06]  /*ee80*/  BAR.SYNC.DEFER_BLOCKING 0x1, 0x80 ;  /* 0x0042000000007b1d */ /* 0x020fec0000010000 */
[----:B------:R-:W-:Y:S05]  /*ee90*/  @P1 BRA `(.L_x_63) ;  /* 0x0000000000301947 */ /* 0x000fea0003800000 */
[----:B------:R-:W5:Y:S01]  /*eea0*/  S2UR UR10, SR_CTAID.X ;  /* 0x00000000000a79c3 */ /* 0x000f620000002500 */
[----:B------:R-:W-:Y:S01]  /*eeb0*/  ULDC.64 UR4, c[0x0][0x198] ;  /* 0x0000660000047ab9 */ /* 0x000fe20000000a00 */
[----:B------:R-:W-:Y:S01]  /*eec0*/  R2UR UR8, R55 ;  /* 0x00000000370872ca */ /* 0x000fe200000e0000 */
[----:B------:R-:W-:Y:S01]  /*eed0*/  UIADD3 UR4, UP0, UR4, 0x670, URZ ;  /* 0x0000067004047890 */ /* 0x000fe2000ff1e03f */
[----:B------:R-:W-:Y:S01]  /*eee0*/  UMOV UR9, 0x80 ;  /* 0x0000008000097882 */ /* 0x000fe20000000000 */
[----:B------:R-:W-:Y:S02]  /*eef0*/  UMOV UR11, UR36 ;  /* 0x00000024000b7c82 */ /* 0x000fe40008000000 */
[----:B------:R-:W-:Y:S01]  /*ef00*/  UIADD3.X UR5, URZ, UR5, URZ, UP0, !UPT ;  /* 0x000000053f057290 */ /* 0x000fe200087fe43f */
[----:B------:R-:W-:Y:S01]  /*ef10*/  UMOV UR12, UR37 ;  /* 0x00000025000c7c82 */ /* 0x000fe20008000000 */
[----:B-----5:R-:W-:-:S09]  /*ef20*/  USHF.L.U32 UR10, UR10, 0x6, URZ ;  /* 0x000000060a0a7899 */ /* 0x020fd2000800063f */
[----:B------:R1:W-:Y:S01]  /*ef30*/  UTMASTG.4D [UR8], [UR4] ;  /* 0x00000008040073b5 */ /* 0x0003e20008018000 */
[----:B------:R0:W-:Y:S01]  /*ef40*/  UTMACMDFLUSH ;  /* 0x00000000000079b7 */ /* 0x0001e20000000000 */
[----:B-1----:R-:W-:-:S04]  /*ef50*/  DEPBAR.LE SB0, 0x1 ;  /* 0x000080400000791a */ /* 0x002fc80000000000 */
.L_x_63:
[----:B------:R-:W-:Y:S05]  /*ef60*/  BSYNC B0 ;  /* 0x0000000000007941 */ /* 0x000fea0003800000 */
.L_x_62:
[----:B------:R-:W-:Y:S06]  /*ef70*/  BAR.SYNC.DEFER_BLOCKING 0x1, 0x80 ;  /* 0x0042000000007b1d */ /* 0x000fec0000010000 */
[----:B------:R-:W-:Y:S01]  /*ef80*/  BSSY B0, `(.L_x_64) ;  /* 0x0000017000007945 */ /* 0x000fe20003800000 */
[----:B------:R1:W-:Y:S04]  /*ef90*/  STSM.16.M88.4 [R3+0x1000], R232 ;  /* 0x001000e803007844 */ /* 0x0003e80000000200 */
        /* <DEDUP_REMOVED lines=18> */
[----:B-----5:R-:W-:-:S09]  /*f0c0*/  USHF.L.U32 UR10, UR10, 0x6, URZ ;  /* 0x000000060a0a7899 */ /* 0x020fd2000800063f */
[----:B------:R1:W-:Y:S02]  /*f0d0*/  UTMASTG.4D [UR8], [UR4] ;  /* 0x00000008040073b5 */ /* 0x0003e40008018000 */
[----:B-1----:R0:W-:Y:S02]  /*f0e0*/  UTMACMDFLUSH ;  /* 0x00000000000079b7 */ /* 0x0021e40000000000 */
.L_x_65:
[----:B------:R-:W-:Y:S05]  /*f0f0*/  BSYNC B0 ;  /* 0x0000000000007941 */ /* 0x000fea0003800000 */
.L_x_64:
[----:B------:R-:W-:-:S04]  /*f100*/  DEPBAR.LE SB0, 0x0 ;  /* 0x000080000000791a */ /* 0x000fc80000000000 */
[----:B------:R-:W-:Y:S05]  /*f110*/  EXIT ;  /* 0x000000000000794d */ /* 0x000fea0003800000 */
.L_x_7:
[----:B-1----:R1:W2:Y:S02]  /*f120*/  SYNCS.PHASECHK.TRANS64.TRYWAIT P2, [R3+URZ+0x66048], R0 ;  /* 0x06604800030075a7 */ /* 0x0022a4000804017f */
[----:B--2---:R-:W-:Y:S05]  /*f130*/  @!P2 NANOSLEEP.SYNCS 0x989680 ;  /* 0x009896800000a95d */ /* 0x004fea0003900000 */
[----:B------:R-:W2:Y:S02]  /*f140*/  @!P2 SYNCS.PHASECHK.TRANS64 P2, [R3+URZ+0x66048], R0 ;  /* 0x066048000300a5a7 */ /* 0x000ea4000804007f */
[----:B--2---:R-:W-:Y:S05]  /*f150*/  @!P2 BRA `(.L_x_7) ;  /* 0xfffffffc00f0a947 */ /* 0x004fea000383ffff */
[----:B------:R-:W-:Y:S05]  /*f160*/  BRA `(.L_x_66) ;  /* 0xffffff1400647947 */ /* 0x000fea000383ffff */
.L_x_12:
[----:B-1----:R1:W2:Y:S02]  /*f170*/  SYNCS.PHASECHK.TRANS64.TRYWAIT P1, [R3+URZ+0x66020], R0 ;  /* 0x06602000030075a7 */ /* 0x0022a4000802017f */
[----:B--2---:R-:W-:Y:S05]  /*f180*/  @!P1 NANOSLEEP.SYNCS 0x989680 ;  /* 0x009896800000995d */ /* 0x004fea0003900000 */
[----:B------:R-:W2:Y:S02]  /*f190*/  @!P1 SYNCS.PHASECHK.TRANS64 P1, [R3+URZ+0x66020], R0 ;  /* 0x06602000030095a7 */ /* 0x000ea4000802007f */
[----:B--2---:R-:W-:Y:S05]  /*f1a0*/  @!P1 BRA `(.L_x_12) ;  /* 0xfffffffc00f09947 */ /* 0x004fea000383ffff */
[----:B------:R-:W-:Y:S05]  /*f1b0*/  BRA `(.L_x_67) ;  /* 0xffffff1800447947 */ /* 0x000fea000383ffff */
.L_x_14:
[----:B-1----:R1:W2:Y:S02]  /*f1c0*/  SYNCS.PHASECHK.TRANS64.TRYWAIT P1, [R2+URZ+0x66020], R3 ;  /* 0x06602003020075a7 */ /* 0x0022a4000802017f */
[----:B--2---:R-:W-:Y:S05]  /*f1d0*/  @!P1 NANOSLEEP.SYNCS 0x989680 ;  /* 0x009896800000995d */ /* 0x004fea0003900000 */
[----:B------:R-:W2:Y:S02]  /*f1e0*/  @!P1 SYNCS.PHASECHK.TRANS64 P1, [R2+URZ+0x66020], R3 ;  /* 0x06602003020095a7 */ /* 0x000ea4000802007f */
[----:B--2---:R-:W-:Y:S05]  /*f1f0*/  @!P1 BRA `(.L_x_14) ;  /* 0xfffffffc00f09947 */ /* 0x004fea000383ffff */
[----:B------:R-:W-:Y:S05]  /*f200*/  BRA `(.L_x_68) ;  /* 0xffffff1800dc7947 */ /* 0x000fea000383ffff */
.L_x_17:
[----:B-1----:R1:W2:Y:S02]  /*f210*/  SYNCS.PHASECHK.TRANS64.TRYWAIT P1, [R2+URZ+0x66020], R5 ;  /* 0x06602005020075a7 */ /* 0x0022a4000802017f */
[----:B--2---:R-:W-:Y:S05]  /*f220*/  @!P1 NANOSLEEP.SYNCS 0x989680 ;  /* 0x009896800000995d */ /* 0x004fea0003900000 */
[----:B------:R-:W2:Y:S02]  /*f230*/  @!P1 SYNCS.PHASECHK.TRANS64 P1, [R2+URZ+0x66020], R5 ;  /* 0x06602005020095a7 */ /* 0x000ea4000802007f */
[----:B--2---:R-:W-:Y:S05]  /*f240*/  @!P1 BRA `(.L_x_17) ;  /* 0xfffffffc00f09947 */ /* 0x004fea000383ffff */
[----:B------:R-:W-:Y:S05]  /*f250*/  BRA `(.L_x_69) ;  /* 0xffffff1c00987947 */ /* 0x000fea000383ffff */
.L_x_19:
[----:B-1----:R1:W2:Y:S02]  /*f260*/  SYNCS.PHASECHK.TRANS64.TRYWAIT P1, [R3+URZ+0x66020], R2 ;  /* 0x06602002030075a7 */ /* 0x0022a4000802017f */
[----:B--2---:R-:W-:Y:S05]  /*f270*/  @!P1 NANOSLEEP.SYNCS 0x989680 ;  /* 0x009896800000995d */ /* 0x004fea0003900000 */
[----:B------:R-:W2:Y:S02]  /*f280*/  @!P1 SYNCS.PHASECHK.TRANS64 P1, [R3+URZ+0x66020], R2 ;  /* 0x06602002030095a7 */ /* 0x000ea4000802007f */
[----:B--2---:R-:W-:Y:S05]  /*f290*/  @!P1 BRA `(.L_x_19) ;  /* 0xfffffffc00f09947 */ /* 0x004fea000383ffff */
[----:B------:R-:W-:Y:S05]  /*f2a0*/  BRA `(.L_x_70) ;  /* 0xffffff2000507947 */ /* 0x000fea000383ffff */
.L_x_21:
[----:B-1----:R-:W1:Y:S01]  /*f2b0*/  S2R R3, SR_CgaCtaId ;  /* 0x0000000000037919 */ /* 0x002e620000008800 */
[----:B------:R-:W-:-:S04]  /*f2c0*/  MOV R2, 0x400 ;  /* 0x0000040000027802 */ /* 0x000fc80000000f00 */
[----:B-1----:R-:W-:-:S04]  /*f2d0*/  LEA R2, R3, R2, 0x18 ;  /* 0x0000000203027211 */ /* 0x002fc800078ec0ff */
[----:B------:R1:W2:Y:S03]  /*f2e0*/  SYNCS.PHASECHK.TRANS64.TRYWAIT P1, [R2+URZ+0x66040], R12 ;  /* 0x0660400c020075a7 */ /* 0x0002a6000802017f */
[----:B--2---:R-:W-:Y:S05]  /*f2f0*/  @!P1 NANOSLEEP.SYNCS 0x989680 ;  /* 0x009896800000995d */ /* 0x004fea0003900000 */
[----:B------:R-:W2:Y:S02]  /*f300*/  @!P1 SYNCS.PHASECHK.TRANS64 P1, [R2+URZ+0x66040], R12 ;  /* 0x0660400c020095a7 */ /* 0x000ea4000802007f */
[----:B--2---:R-:W-:Y:S05]  /*f310*/  @!P1 BRA `(.L_x_21) ;  /* 0xfffffffc00e49947 */ /* 0x004fea000383ffff */
[----:B------:R-:W-:Y:S05]  /*f320*/  BRA `(.L_x_71) ;  /* 0xffffff24000c7947 */ /* 0x000fea000383ffff */
.L_x_22:
        /* <DEDUP_REMOVED lines=8> */
.L_x_23:
[----:B-1----:R-:W1:Y:S01]  /*f3b0*/  S2R R16, SR_CgaCtaId ;  /* 0x0000000000107919 */ /* 0x002e620000008800 */
[----:B------:R-:W-:-:S04]  /*f3c0*/  MOV R15, 0x400 ;  /* 0x00000400000f7802 */ /* 0x000fc80000000f00 */
[----:B-1----:R-:W-:-:S04]  /*f3d0*/  LEA R15, R16, R15, 0x18 ;  /* 0x0000000f100f7211 */ /* 0x002fc800078ec0ff */
[----:B------:R1:W3:Y:S03]  /*f3e0*/  SYNCS.PHASECHK.TRANS64.TRYWAIT P6, [R15+URZ+0x66008], R12 ;  /* 0x0660080c0f0075a7 */ /* 0x0002e600080c017f */
[----:B---3--:R-:W-:Y:S05]  /*f3f0*/  @!P6 NANOSLEEP.SYNCS 0x989680 ;  /* 0x009896800000e95d */ /* 0x008fea0003900000 */
[----:B------:R-:W3:Y:S02]  /*f400*/  @!P6 SYNCS.PHASECHK.TRANS64 P6, [R15+URZ+0x66008], R12 ;  /* 0x0660080c0f00e5a7 */ /* 0x000ee400080c007f */
[----:B---3--:R-:W-:Y:S05]  /*f410*/  @!P6 BRA `(.L_x_23) ;  /* 0xfffffffc00e4e947 */ /* 0x008fea000383ffff */
[----:B------:R-:W-:Y:S05]  /*f420*/  BRA `(.L_x_73) ;  /* 0xffffff4400bc7947 */ /* 0x000fea000383ffff */
.L_x_25:
[----:B--2---:R2:W3:Y:S02]  /*f430*/  SYNCS.PHASECHK.TRANS64.TRYWAIT P1, [R9+URZ+0x66000], R8 ;  /* 0x06600008090075a7 */ /* 0x0044e4000802017f */
[----:B---3--:R-:W-:Y:S05]  /*f440*/  @!P1 NANOSLEEP.SYNCS 0x989680 ;  /* 0x009896800000995d */ /* 0x008fea0003900000 */
[----:B------:R-:W3:Y:S02]  /*f450*/  @!P1 SYNCS.PHASECHK.TRANS64 P1, [R9+URZ+0x66000], R8 ;  /* 0x06600008090095a7 */ /* 0x000ee4000802007f */
[----:B---3--:R-:W-:Y:S05]  /*f460*/  @!P1 BRA `(.L_x_25) ;  /* 0xfffffffc00f09947 */ /* 0x008fea000383ffff */
[----:B------:R-:W-:Y:S05]  /*f470*/  BRA `(.L_x_74) ;  /* 0xffffff7400e07947 */ /* 0x000fea000383ffff */
.L_x_28:
[----:B-1----:R1:W2:Y:S02]  /*f480*/  SYNCS.PHASECHK.TRANS64.TRYWAIT P2, [R8+URZ+0x66020], R9 ;  /* 0x06602009080075a7 */ /* 0x0022a4000804017f */
[----:B--2---:R-:W-:Y:S05]  /*f490*/  @!P2 NANOSLEEP.SYNCS 0x989680 ;  /* 0x009896800000a95d */ /* 0x004fea0003900000 */
[----:B------:R-:W2:Y:S02]  /*f4a0*/  @!P2 SYNCS.PHASECHK.TRANS64 P2, [R8+URZ+0x66020], R9 ;  /* 0x066020090800a5a7 */ /* 0x000ea4000804007f */
[----:B--2---:R-:W-:Y:S05]  /*f4b0*/  @!P2 BRA `(.L_x_28) ;  /* 0xfffffffc00f0a947 */ /* 0x004fea000383ffff */
[----:B------:R-:W-:Y:S05]  /*f4c0*/  BRA `(.L_x_75) ;  /* 0xffffff7c00e87947 */ /* 0x000fea000383ffff */
.L_x_30:
[----:B--2---:R2:W4:Y:S02]  /*f4d0*/  SYNCS.PHASECHK.TRANS64.TRYWAIT P2, [R10+URZ+0x66000], R11 ;  /* 0x0660000b0a0075a7 */ /* 0x004524000804017f */
[----:B----4-:R-:W-:Y:S05]  /*f4e0*/  @!P2 NANOSLEEP.SYNCS 0x989680 ;  /* 0x009896800000a95d */ /* 0x010fea0003900000 */
[----:B------:R-:W4:Y:S02]  /*f4f0*/  @!P2 SYNCS.PHASECHK.TRANS64 P2, [R10+URZ+0x66000], R11 ;  /* 0x0660000b0a00a5a7 */ /* 0x000f24000804007f */
[----:B----4-:R-:W-:Y:S05]  /*f500*/  @!P2 BRA `(.L_x_30) ;  /* 0xfffffffc00f0a947 */ /* 0x010fea000383ffff */
[----:B------:R-:W-:Y:S05]  /*f510*/  BRA `(.L_x_76) ;  /* 0xffffff8c00087947 */ /* 0x000fea000383ffff */
.L_x_34:
[----:B--2---:R2:W3:Y:S02]  /*f520*/  SYNCS.PHASECHK.TRANS64.TRYWAIT P1, [R2+URZ+0x66020], R3 ;  /* 0x06602003020075a7 */ /* 0x0044e4000802017f */
[----:B---3--:R-:W-:Y:S05]  /*f530*/  @!P1 NANOSLEEP.SYNCS 0x989680 ;  /* 0x009896800000995d */ /* 0x008fea0003900000 */
[----:B------:R-:W3:Y:S02]  /*f540*/  @!P1 SYNCS.PHASECHK.TRANS64 P1, [R2+URZ+0x66020], R3 ;  /* 0x06602003020095a7 */ /* 0x000ee4000802007f */
[----:B---3--:R-:W-:Y:S05]  /*f550*/  @!P1 BRA `(.L_x_34) ;  /* 0xfffffffc00f09947 */ /* 0x008fea000383ffff */
[----:B------:R-:W-:Y:S05]  /*f560*/  BRA `(.L_x_77) ;  /* 0xffffffd000d07947 */ /* 0x000fea000383ffff */
        .weak           $__internal_0_$__cuda_sm20_rcp_rn_f32_slowpath
        .type           $__internal_0_$__cuda_sm20_rcp_rn_f32_slowpath,@function
        .size           $__internal_0_$__cuda_sm20_rcp_rn_f32_slowpath,(.L_x_83 - $__internal_0_$__cuda_sm20_rcp_rn_f32_slowpath)
$__internal_0_$__cuda_sm20_rcp_rn_f32_slowpath:
[----:B------:R-:W-:Y:S01]  /*f570*/  SHF.L.U32 R0, R2, 0x1, RZ ;  /* 0x0000000102007819 */ /* 0x000fe200000006ff */
[----:B------:R-:W-:Y:S03]  /*f580*/  BSSY B2, `(.L_x_78) ;  /* 0x0000030000027945 */ /* 0x000fe60003800000 */
[----:B------:R-:W-:-:S04]  /*f590*/  SHF.R.U32.HI R16, RZ, 0x18, R0 ;  /* 0x00000018ff107819 */ /* 0x000fc80000011600 */
[----:B------:R-:W-:-:S13]  /*f5a0*/  ISETP.NE.U32.AND P0, PT, R16, RZ, PT ;  /* 0x000000ff1000720c */ /* 0x000fda0003f05070 */
[----:B------:R-:W-:Y:S05]  /*f5b0*/  @P0 BRA `(.L_x_79) ;  /* 0x0000000000280947 */ /* 0x000fea0003800000 */
[----:B------:R-:W-:-:S04]  /*f5c0*/  SHF.L.U32 R0, R2, 0x1, RZ ;  /* 0x0000000102007819 */ /* 0x000fc800000006ff */
[----:B------:R-:W-:-:S13]  /*f5d0*/  ISETP.NE.AND P0, PT, R0, RZ, PT ;  /* 0x000000ff0000720c */ /* 0x000fda0003f05270 */
[----:B------:R-:W-:Y:S01]  /*f5e0*/  @P0 FFMA R8, R2, 1.84467440737095516160e+19, RZ ;  /* 0x5f80000002080823 */ /* 0x000fe200000000ff */
[----:B------:R-:W-:Y:S08]  /*f5f0*/  @!P0 MUFU.RCP R3, R2 ;  /* 0x0000000200038308 */ /* 0x000ff00000001000 */
[----:B------:R-:W1:Y:S02]  /*f600*/  @P0 MUFU.RCP R11, R8 ;  /* 0x00000008000b0308 */ /* 0x000e640000001000 */
[----:B-1----:R-:W-:-:S04]  /*f610*/  @P0 FFMA R0, R8, R11, -1 ;  /* 0xbf80000008000423 */ /* 0x002fc8000000000b */
[----:B------:R-:W-:-:S04]  /*f620*/  @P0 FADD.FTZ R0, -R0, -RZ ;  /* 0x800000ff00000221 */ /* 0x000fc80000010100 */
[----:B------:R-:W-:-:S04]  /*f630*/  @P0 FFMA R0, R11, R0, R11 ;  /* 0x000000000b000223 */ /* 0x000fc8000000000b */
[----:B------:R-:W-:Y:S01]  /*f640*/  @P0 FFMA R3, R0, 1.84467440737095516160e+19, RZ ;  /* 0x5f80000000030823 */ /* 0x000fe200000000ff */
[----:B------:R-:W-:Y:S06]  /*f650*/  BRA `(.L_x_80) ;  /* 0x0000000000887947 */ /* 0x000fec0003800000 */
.L_x_79:
[----:B------:R-:W-:-:S04]  /*f660*/  IADD3 R17, R16, -0xfd, RZ ;  /* 0xffffff0310117810 */ /* 0x000fc80007ffe0ff */
[----:B------:R-:W-:-:S13]  /*f670*/  ISETP.GT.U32.AND P0, PT, R17, 0x1, PT ;  /* 0x000000011100780c */ /* 0x000fda0003f04070 */
[----:B------:R-:W-:Y:S05]  /*f680*/  @P0 BRA `(.L_x_81) ;  /* 0x0000000000780947 */ /* 0x000fea0003800000 */
[----:B------:R-:W-:Y:S02]  /*f690*/  LOP3.LUT R0, R2, 0x7fffff, RZ, 0xc0, !PT ;  /* 0x007fffff02007812 */ /* 0x000fe400078ec0ff */
[----:B------:R-:W-:Y:S02]  /*f6a0*/  MOV R12, 0x3 ;  /* 0x00000003000c7802 */ /* 0x000fe40000000f00 */
[----:B------:R-:W-:Y:S02]  /*f6b0*/  LOP3.LUT R0, R0, 0x3f800000, RZ, 0xfc, !PT ;  /* 0x3f80000000007812 */ /* 0x000fe400078efcff */
[----:B------:R-:W-:Y:S02]  /*f6c0*/  SHF.L.U32 R12, R12, R17, RZ ;  /* 0x000000110c0c7219 */ /* 0x000fe400000006ff */
[----:B------:R-:W1:Y:S02]  /*f6d0*/  MUFU.RCP R3, R0 ;  /* 0x0000000000037308 */ /* 0x000e640000001000 */
[----:B-1----:R-:W-:-:S04]  /*f6e0*/  FFMA R8, R0, R3, -1 ;  /* 0xbf80000000087423 */ /* 0x002fc80000000003 */
[----:B------:R-:W-:-:S04]  /*f6f0*/  FADD.FTZ R8, -R8, -RZ ;  /* 0x800000ff08087221 */ /* 0x000fc80000010100 */
[CCC-:B------:R-:W-:Y:S01]  /*f700*/  FFMA.RM R10, R3.reuse, R8.reuse, R3.reuse ;  /* 0x00000008030a7223 */ /* 0x1c0fe20000004003 */
[----:B------:R-:W-:-:S04]  /*f710*/  FFMA.RP R11, R3, R8, R3 ;  /* 0x00000008030b7223 */ /* 0x000fc80000008003 */
[C---:B------:R-:W-:Y:S02]  /*f720*/  LOP3.LUT R3, R10.reuse, 0x7fffff, RZ, 0xc0, !PT ;  /* 0x007fffff0a037812 */ /* 0x040fe400078ec0ff */
[----:B------:R-:W-:Y:S02]  /*f730*/  FSETP.NEU.FTZ.AND P0, PT, R10, R11, PT ;  /* 0x0000000b0a00720b */ /* 0x000fe40003f1d000 */
[----:B------:R-:W-:Y:S02]  /*f740*/  LOP3.LUT R3, R3, 0x800000, RZ, 0xfc, !PT ;  /* 0x0080000003037812 */ /* 0x000fe400078efcff */
[----:B------:R-:W-:Y:S02]  /*f750*/  SEL R8, RZ, 0xffffffff, !P0 ;  /* 0xffffffffff087807 */ /* 0x000fe40004000000 */
[----:B------:R-:W-:Y:S02]  /*f760*/  LOP3.LUT R12, R12, R3, RZ, 0xc0, !PT ;  /* 0x000000030c0c7212 */ /* 0x000fe400078ec0ff */
[----:B------:R-:W-:-:S02]  /*f770*/  IADD3 R8, -R8, RZ, RZ ;  /* 0x000000ff08087210 */ /* 0x000fc40007ffe1ff */
[-C--:B------:R-:W-:Y:S02]  /*f780*/  SHF.R.U32.HI R12, RZ, R17.reuse, R12 ;  /* 0x00000011ff0c7219 */ /* 0x080fe4000001160c */
[----:B------:R-:W-:Y:S02]  /*f790*/  LOP3.LUT P1, RZ, R8, R17, R3, 0xf8, !PT ;  /* 0x0000001108ff7212 */ /* 0x000fe4000782f803 */
[C---:B------:R-:W-:Y:S02]  /*f7a0*/  LOP3.LUT P0, RZ, R12.reuse, 0x1, RZ, 0xc0, !PT ;  /* 0x000000010cff7812 */ /* 0x040fe4000780c0ff */
[----:B------:R-:W-:-:S04]  /*f7b0*/  LOP3.LUT P2, RZ, R12, 0x2, RZ, 0xc0, !PT ;  /* 0x000000020cff7812 */ /* 0x000fc8000784c0ff */
[----:B------:R-:W-:Y:S02]  /*f7c0*/  PLOP3.LUT P0, PT, P0, P1, P2, 0xe0, 0x0 ;  /* 0x000000000000781c */ /* 0x000fe40000703c20 */
[----:B------:R-:W-:Y:S02]  /*f7d0*/  LOP3.LUT P1, RZ, R2, 0x7fffff, RZ, 0xc0, !PT ;  /* 0x007fffff02ff7812 */ /* 0x000fe4000782c0ff */
[----:B------:R-:W-:-:S04]  /*f7e0*/  SEL R0, RZ, 0x1, !P0 ;  /* 0x00000001ff007807 */ /* 0x000fc80004000000 */
[----:B------:R-:W-:-:S04]  /*f7f0*/  IADD3 R0, -R0, RZ, RZ ;  /* 0x000000ff00007210 */ /* 0x000fc80007ffe1ff */
[----:B------:R-:W-:Y:S02]  /*f800*/  ISETP.GE.AND P0, PT, R0, RZ, PT ;  /* 0x000000ff0000720c */ /* 0x000fe40003f06270 */
[----:B------:R-:W-:-:S04]  /*f810*/  IADD3 R0, R16, -0xfc, RZ ;  /* 0xffffff0410007810 */ /* 0x000fc80007ffe0ff */
[----:B------:R-:W-:-:S07]  /*f820*/  SHF.R.U32.HI R3, RZ, R0, R3 ;  /* 0x00000000ff037219 */ /* 0x000fce0000011603 */
[----:B------:R-:W-:-:S04]  /*f830*/  @!P0 IADD3 R3, R3, 0x1, RZ ;  /* 0x0000000103038810 */ /* 0x000fc80007ffe0ff */
[----:B------:R-:W-:-:S04]  /*f840*/  @!P1 SHF.L.U32 R3, R3, 0x1, RZ ;  /* 0x0000000103039819 */ /* 0x000fc800000006ff */
[----:B------:R-:W-:Y:S01]  /*f850*/  LOP3.LUT R3, R3, 0x80000000, R2, 0xf8, !PT ;  /* 0x8000000003037812 */ /* 0x000fe200078ef802 */
[----:B------:R-:W-:Y:S06]  /*f860*/  BRA `(.L_x_80) ;  /* 0x0000000000047947 */ /* 0x000fec0003800000 */
.L_x_81:
[----:B------:R1:W2:Y:S02]  /*f870*/  MUFU.RCP R3, R2 ;  /* 0x0000000200037308 */ /* 0x0002a40000001000 */
.L_x_80:
[----:B------:R-:W-:Y:S05]  /*f880*/  BSYNC B2 ;  /* 0x0000000000027941 */ /* 0x000fea0003800000 */
.L_x_78:
[----:B--2---:R-:W-:Y:S02]  /*f890*/  MOV R0, R3 ;  /* 0x0000000300007202 */ /* 0x004fe40000000f00 */
[----:B-1----:R-:W-:Y:S02]  /*f8a0*/  MOV R2, R13 ;  /* 0x0000000d00027202 */ /* 0x002fe40000000f00 */
[----:B------:R-:W-:-:S04]  /*f8b0*/  MOV R3, 0x0 ;  /* 0x0000000000037802 */ /* 0x000fc80000000f00 */
[----:B------:R-:W-:Y:S05]  /*f8c0*/  RET.REL.NODEC R2 `(_ZN7cutlass13device_kernelINS_4fmha6kernel13FmhaKernelTmaINS1_10collective15FmhaMainloopTmaINS_10bfloat16_tEfN4cute5tupleIJNS7_1CILi64EEENS9_ILi256EEENS9_ILi192EEEEEENS4_13DefaultFusionEJEEENS4_15FmhaFwdEpilogueIS6_fNS8_IJSA_SC_SB_EEEEEJEEEEEvNT_6ParamsE) ;  /* 0xffffff0402cc7950 */ /* 0x000fea0003c3ffff */
.L_x_82:
[----:B------:R-:W-:-:S00]  /*f8d0*/  BRA `(.L_x_82) ;  /* 0xfffffffc00fc7947 */ /* 0x000fc0000383ffff */
[----:B------:R-:W-:-:S00]  /*f8e0*/  NOP ;  /* 0x0000000000007918 */ /* 0x000fc00000000000 */
        /* <DEDUP_REMOVED lines=9> */
.L_x_83:


//--------------------- .nv.global.init           --------------------------
	.section	.nv.global.init,"aw",@progbits
.nv.global.init:
	.type		$str$23,@object
	.size		$str$23,($str$24 - $str$23)
$str$23:
        /*0000*/ 	.byte	0x28, 0x61, 0x64, 0x64, 0x72, 0x65, 0x73, 0x73, 0x20, 0x26, 0x20, 0x6d, 0x61, 0x73, 0x6b, 0x29
        /*0010*/ 	.byte	0x20, 0x3d, 0x3d, 0x20, 0x30, 0x00
	.type		$str$24,@object
	.size		$str$24,(__unnamed_1 - $str$24)
$str$24:
        /*0016*/ 	.byte	0x2f, 0x74, 0x6d, 0x70, 0x2f, 0x63, 0x75, 0x74, 0x6c, 0x61, 0x73, 0x73, 0x5f, 0x73, 0x77, 0x65
        /*0026*/ 	.byte	0x65, 0x70, 0x5f, 0x73, 0x72, 0x63, 0x2f, 0x69, 0x6e, 0x63, 0x6c, 0x75, 0x64, 0x65, 0x2f, 0x63
        /*0036*/ 	.byte	0x75, 0x74, 0x65, 0x2f, 0x70, 0x6f, 0x69, 0x6e, 0x74, 0x65, 0x72, 0x5f, 0x66, 0x6c, 0x61, 0x67
        /*0046*/ 	.byte	0x67, 0x65, 0x64, 0x2e, 0x68, 0x70, 0x70, 0x00
	.type		__unnamed_1,@object
	.size		__unnamed_1,(__unnamed_2 - __unnamed_1)
__unnamed_1:
        /* <DEDUP_REMOVED lines=28> */
        /*020e*/ 	.byte	0x32, 0x30, 0x34, 0x38, 0x3e, 0x3e, 0x3e, 0x3e, 0x3e, 0x5d, 0x00
	.type		__unnamed_2,@object
	.size		__unnamed_2,(.L_1 - __unnamed_2)
__unnamed_2:
        /* <DEDUP_REMOVED lines=29> */
.L_1:


//--------------------- .nv.shared._ZN7cutlass13device_kernelINS_4fmha6kernel13FmhaKernelTmaINS1_10collective15FmhaMainloopTmaINS_10bfloat16_tEfN4cute5tupleIJNS7_1CILi64EEENS9_ILi256EEENS9_ILi192EEEEEENS4_13DefaultFusionEJEEENS4_15FmhaFwdEpilogueIS6_fNS8_IJSA_SC_SB_EEEEEJEEEEEvNT_6ParamsE --------------------------
	.section	.nv.shared._ZN7cutlass13device_kernelINS_4fmha6kernel13FmhaKernelTmaINS1_10collective15FmhaMainloopTmaINS_10bfloat16_tEfN4cute5tupleIJNS7_1CILi64EEENS9_ILi256EEENS9_ILi192EEEEEENS4_13DefaultFusionEJEEENS4_15FmhaFwdEpilogueIS6_fNS8_IJSA_SC_SB_EEEEEJEEEEEvNT_6ParamsE,"aw",@nobits
	.sectionflags	@""
	.align	16
	.zero		1024


//--------------------- .nv.shared.reserved.0     --------------------------
	.section	.nv.shared.reserved.0,"aw",@nobits
	.weak		__nv_reservedSMEM_offset_0_alias
	.size		__nv_reservedSMEM_offset_0_alias, 0, 0
	.other		__nv_reservedSMEM_offset_0_alias,@"STO_CUDA_RESERVED_SHARED STV_DEFAULT"
__nv_reservedSMEM_offset_0_alias:
	.zero		0


//--------------------- .nv.global                --------------------------
	.section	.nv.global,"aw",@nobits
.nv.global:
	.type		_ZN39_INTERNAL_e356bc3e_4_k_cu_4c128b66_27904cute1_E,@object
	.size		_ZN39_INTERNAL_e356bc3e_4_k_cu_4c128b66_27904cute1_E,(_ZN39_INTERNAL_e356bc3e_4_k_cu_4c128b66_27904cuda3std3__45__cpo6cbeginE - _ZN39_INTERNAL_e356bc3e_4_k_cu_4c128b66_27904cute1_E)
_ZN39_INTERNAL_e356bc3e_4_k_cu_4c128b66_27904cute1_E:
	.zero		1
	.type		_ZN39_INTERNAL_e356bc3e_4_k_cu_4c128b66_27904cuda3std3__45__cpo6cbeginE,@object
	.size		_ZN39_INTERNAL_e356bc3e_4_k_cu_4c128b66_27904cuda3std3__45__cpo6cbeginE,(_ZN39_INTERNAL_e356bc3e_4_k_cu_4c128b66_27904cuda3std3__48in_placeE - _ZN39_INTERNAL_e356bc3e_4_k_cu_4c128b66_27904cuda3std3__45__cpo6cbeginE)
_ZN39_INTERNAL_e356bc3e_4_k_cu_4c128b66_27904cuda3std3__45__cpo6cbeginE:
	.zero		1
	.type		_ZN39_INTERNAL_e356bc3e_4_k_cu_4c128b66_27904cuda3std3__48in_placeE,@object
	.size		_ZN39_INTERNAL_e356bc3e_4_k_cu_4c128b66_27904cuda3std3__48in_placeE,(_ZN39_INTERNAL_e356bc3e_4_k_cu_4c128b66_27904cuda3std6ranges3__45__cpo9iter_moveE - _ZN39_INTERNAL_e356bc3e_4_k_cu_4c128b66_27904cuda3std3__48in_placeE)
_ZN39_INTERNAL_e356bc3e_4_k_cu_4c128b66_27904cuda3std3__48in_placeE:
	.zero		1
	.type		_ZN39_INTERNAL_e356bc3e_4_k_cu_4c128b66_27904cuda3std6ranges3__45__cpo9iter_moveE,@object
	.size		_ZN39_INTERNAL_e356bc3e_4_k_cu_4c128b66_27904cuda3std6ranges3__45__cpo9iter_moveE,(_ZN39_INTERNAL_e356bc3e_4_k_cu_4c128b66_27904cuda3std3__45__cpo5beginE - _ZN39_INTERNAL_e356bc3e_4_k_cu_4c128b66_27904cuda3std6ranges3__45__cpo9iter_moveE)
_ZN39_INTERNAL_e356bc3e_4_k_cu_4c128b66_27904cuda3std6ranges3__45__cpo9iter_moveE:
	.zero		1
	.type		_ZN39_INTERNAL_e356bc3e_4_k_cu_4c128b66_27904cuda3std3__45__cpo5beginE,@object
	.size		_ZN39_INTERNAL_e356bc3e_4_k_cu_4c128b66_27904cuda3std3__45__cpo5beginE,(_ZN39_INTERNAL_e356bc3e_4_k_cu_4c128b66_27904cuda3std3__441_GLOBAL__N__e356bc3e_4_k_cu_4c128b66_27906ignoreE - _ZN39_INTERNAL_e356bc3e_4_k_cu_4c128b66_27904cuda3std3__45__cpo5beginE)
_ZN39_INTERNAL_e356bc3e_4_k_cu_4c128b66_27904cuda3std3__45__cpo5beginE:
	.zero		1
	.type		_ZN39_INTERNAL_e356bc3e_4_k_cu_4c128b66_27904cuda3std3__441_GLOBAL__N__e356bc3e_4_k_cu_4c128b66_27906ignoreE,@object
	.size		_ZN39_INTERNAL_e356bc3e_4_k_cu_4c128b66_27904cuda3std3__441_GLOBAL__N__e356bc3e_4_k_cu_4c128b66_27906ignoreE,(_ZN39_INTERNAL_e356bc3e_4_k_cu_4c128b66_27904cute7productE - _ZN39_INTERNAL_e356bc3e_4_k_cu_4c128b66_27904cuda3std3__441_GLOBAL__N__e356bc3e_4_k_cu_4c128b66_27906ignoreE)
_ZN39_INTERNAL_e356bc3e_4_k_cu_4c128b66_27904cuda3std3__441_GLOBAL__N__e356bc3e_4_k_cu_4c128b66_27906ignoreE:
	.zero		1
	.type		_ZN39_INTERNAL_e356bc3e_4_k_cu_4c128b66_27904cute7productE,@object
	.size		_ZN39_INTERNAL_e356bc3e_4_k_cu_4c128b66_27904cute7productE,(_ZN39_INTERNAL_e356bc3e_4_k_cu_4c128b66_27904cuda3std3__45__cpo3endE - _ZN39_INTERNAL_e356bc3e_4_k_cu_4c128b66_27904cute7productE)
_ZN39_INTERNAL_e356bc3e_4_k_cu_4c128b66_27904cute7productE:
	.zero		1
	.type		_ZN39_INTERNAL_e356bc3e_4_k_cu_4c128b66_27904cuda3std3__45__cpo3endE,@object
	.size		_ZN39_INTERNAL_e356bc3e_4_k_cu_4c128b66_27904cuda3std3__45__cpo3endE,(_ZN39_INTERNAL_e356bc3e_4_k_cu_4c128b66_27904cuda3std3__419piecewise_constructE - _ZN39_INTERNAL_e356bc3e_4_k_cu_4c128b66_27904cuda3std3__45__cpo3endE)
_ZN39_INTERNAL_e356bc3e_4_k_cu_4c128b66_27904cuda3std3__45__cpo3endE:
	.zero		1
	.type		_ZN39_INTERNAL_e356bc3e_4_k_cu_4c128b66_27904cuda3std3__419piecewise_constructE,@object
	.size		_ZN39_INTERNAL_e356bc3e_4_k_cu_4c128b66_27904cuda3std3__419piecewise_constructE,(_ZN39_INTERNAL_e356bc3e_4_k_cu_4c128b66_27904cuda3std3__45__cpo4cendE - _ZN39_INTERNAL_e356bc3e_4_k_cu_4c128b66_27904cuda3std3__419piecewise_constructE)
_ZN39_INTERNAL_e356bc3e_4_k_cu_4c128b66_27904cuda3std3__419piecewise_constructE:
	.zero		1
	.type		_ZN39_INTERNAL_e356bc3e_4_k_cu_4c128b66_27904cuda3std3__45__cpo4cendE,@object
	.size		_ZN39_INTERNAL_e356bc3e_4_k_cu_4c128b66_27904cuda3std3__45__cpo4cendE,(_ZN39_INTERNAL_e356bc3e_4_k_cu_4c128b66_27904cuda3std6ranges3__45__cpo4swapE - _ZN39_INTERNAL_e356bc3e_4_k_cu_4c128b66_27904cuda3std3__45__cpo4cendE)
_ZN39_INTERNAL_e356bc3e_4_k_cu_4c128b66_27904cuda3std3__45__cpo4cendE:
	.zero		1
	.type		_ZN39_INTERNAL_e356bc3e_4_k_cu_4c128b66_27904cuda3std6ranges3__45__cpo4swapE,@object
	.size		_ZN39_INTERNAL_e356bc3e_4_k_cu_4c128b66_27904cuda3std6ranges3__45__cpo4swapE,(.L_9 - _ZN39_INTERNAL_e356bc3e_4_k_cu_4c128b66_27904cuda3std6ranges3__45__cpo4swapE)
_ZN39_INTERNAL_e356bc3e_4_k_cu_4c128b66_27904cuda3std6ranges3__45__cpo4swapE:
	.zero		1
.L_9:


//--------------------- .nv.constant0._ZN7cutlass13device_kernelINS_4fmha6kernel13FmhaKernelTmaINS1_10collective15FmhaMainloopTmaINS_10bfloat16_tEfN4cute5tupleIJNS7_1CILi64EEENS9_ILi256EEENS9_ILi192EEEEEENS4_13DefaultFusionEJEEENS4_15FmhaFwdEpilogueIS6_fNS8_IJSA_SC_SB_EEEEEJEEEEEvNT_6ParamsE --------------------------
	.section	.nv.constant0._ZN7cutlass13device_kernelINS_4fmha6kernel13FmhaKernelTmaINS1_10collective15FmhaMainloopTmaINS_10bfloat16_tEfN4cute5tupleIJNS7_1CILi64EEENS9_ILi256EEENS9_ILi192EEEEEENS4_13DefaultFusionEJEEENS4_15FmhaFwdEpilogueIS6_fNS8_IJSA_SC_SB_EEEEEJEEEEEvNT_6ParamsE,"a",@progbits
	.sectionflags	@""
	.align	4
.nv.constant0._ZN7cutlass13device_kernelINS_4fmha6kernel13FmhaKernelTmaINS1_10collective15FmhaMainloopTmaINS_10bfloat16_tEfN4cute5tupleIJNS7_1CILi64EEENS9_ILi256EEENS9_ILi192EEEEEENS4_13DefaultFusionEJEEENS4_15FmhaFwdEpilogueIS6_fNS8_IJSA_SC_SB_EEEEEJEEEEEvNT_6ParamsE:
	.zero		2688


//--------------------- SYMBOLS --------------------------

	.type		.nv.reservedSmem.offset0,@object
	.size		.nv.reservedSmem.offset0,0x4
	.type		__assertfail,@function
